//
// Generated by NVIDIA NVVM Compiler
//
// Compiler Build ID: CL-36424714
// Cuda compilation tools, release 13.0, V13.0.88
// Based on NVVM 20.0.0
//

.version 9.0
.target sm_100
.address_size 64

	// .globl	_Z8calgammaPdS_PiS_S_S_i
// _ZZ13calAlpha_betaPdS_PiS_iS0_E8dd_gamma has been demoted
// _ZZ13calAlpha_betaPdS_PiS_iS0_E5dd_to has been demoted
// _ZZ13calAlpha_betaPdS_PiS_iS0_E7dd_from has been demoted

.visible .entry _Z8calgammaPdS_PiS_S_S_i(
	.param .u64 .ptr .align 1 _Z8calgammaPdS_PiS_S_S_i_param_0,
	.param .u64 .ptr .align 1 _Z8calgammaPdS_PiS_S_S_i_param_1,
	.param .u64 .ptr .align 1 _Z8calgammaPdS_PiS_S_S_i_param_2,
	.param .u64 .ptr .align 1 _Z8calgammaPdS_PiS_S_S_i_param_3,
	.param .u64 .ptr .align 1 _Z8calgammaPdS_PiS_S_S_i_param_4,
	.param .u64 .ptr .align 1 _Z8calgammaPdS_PiS_S_S_i_param_5,
	.param .u32 _Z8calgammaPdS_PiS_S_S_i_param_6
)
{
	.reg .pred 	%p<9>;
	.reg .b32 	%r<44>;
	.reg .b32 	%f<5>;
	.reg .b64 	%rd<23>;
	.reg .b64 	%fd<65>;

	ld.param.u64 	%rd2, [_Z8calgammaPdS_PiS_S_S_i_param_0];
	ld.param.u64 	%rd3, [_Z8calgammaPdS_PiS_S_S_i_param_1];
	ld.param.u64 	%rd4, [_Z8calgammaPdS_PiS_S_S_i_param_2];
	ld.param.u64 	%rd5, [_Z8calgammaPdS_PiS_S_S_i_param_3];
	ld.param.u64 	%rd6, [_Z8calgammaPdS_PiS_S_S_i_param_4];
	ld.param.u64 	%rd7, [_Z8calgammaPdS_PiS_S_S_i_param_5];
	ld.param.u32 	%r10, [_Z8calgammaPdS_PiS_S_S_i_param_6];
	cvta.to.global.u64 	%rd8, %rd7;
	cvta.to.global.u64 	%rd9, %rd6;
	cvta.to.global.u64 	%rd10, %rd5;
	cvta.to.global.u64 	%rd11, %rd4;
	mov.u32 	%r11, %ctaid.x;
	mov.u32 	%r12, %tid.x;
	mad.lo.s32 	%r1, %r11, 400, %r12;
	mov.u32 	%r13, %ctaid.y;
	mov.u32 	%r14, %ctaid.z;
	setp.eq.s32 	%p1, %r14, 0;
	selp.b32 	%r15, -1, 1, %p1;
	cvt.rn.f64.s32 	%fd13, %r15;
	shl.b32 	%r16, %r13, 1;
	add.s32 	%r2, %r16, %r14;
	mul.wide.u32 	%rd12, %r2, 4;
	add.s64 	%rd13, %rd11, %rd12;
	ld.global.u32 	%r17, [%rd13];
	setp.eq.s32 	%p2, %r17, 0;
	selp.b32 	%r18, -1, 1, %p2;
	cvt.rn.f64.s32 	%fd1, %r18;
	mul.wide.s32 	%rd14, %r1, 8;
	add.s64 	%rd15, %rd10, %rd14;
	ld.global.f64 	%fd14, [%rd15];
	cvt.rn.f64.s32 	%fd2, %r10;
	add.s64 	%rd16, %rd9, %rd14;
	ld.global.f64 	%fd15, [%rd16];
	mul.f64 	%fd16, %fd15, %fd2;
	mul.f64 	%fd17, %fd16, %fd13;
	fma.rn.f64 	%fd18, %fd14, %fd13, %fd17;
	add.s64 	%rd1, %rd8, %rd14;
	ld.global.f64 	%fd19, [%rd1];
	mul.f64 	%fd20, %fd19, %fd2;
	fma.rn.f64 	%fd21, %fd20, %fd1, %fd18;
	mul.f64 	%fd3, %fd21, 0d3FE0000000000000;
	fma.rn.f64 	%fd22, %fd3, 0d3FF71547652B82FE, 0d4338000000000000;
	{
	.reg .b32 %temp; 
	mov.b64 	{%r3, %temp}, %fd22;
	}
	mov.f64 	%fd23, 0dC338000000000000;
	add.rn.f64 	%fd24, %fd22, %fd23;
	fma.rn.f64 	%fd25, %fd24, 0dBFE62E42FEFA39EF, %fd3;
	fma.rn.f64 	%fd26, %fd24, 0dBC7ABC9E3B39803F, %fd25;
	fma.rn.f64 	%fd27, %fd26, 0d3E5ADE1569CE2BDF, 0d3E928AF3FCA213EA;
	fma.rn.f64 	%fd28, %fd27, %fd26, 0d3EC71DEE62401315;
	fma.rn.f64 	%fd29, %fd28, %fd26, 0d3EFA01997C89EB71;
	fma.rn.f64 	%fd30, %fd29, %fd26, 0d3F2A01A014761F65;
	fma.rn.f64 	%fd31, %fd30, %fd26, 0d3F56C16C1852B7AF;
	fma.rn.f64 	%fd32, %fd31, %fd26, 0d3F81111111122322;
	fma.rn.f64 	%fd33, %fd32, %fd26, 0d3FA55555555502A1;
	fma.rn.f64 	%fd34, %fd33, %fd26, 0d3FC5555555555511;
	fma.rn.f64 	%fd35, %fd34, %fd26, 0d3FE000000000000B;
	fma.rn.f64 	%fd36, %fd35, %fd26, 0d3FF0000000000000;
	fma.rn.f64 	%fd37, %fd36, %fd26, 0d3FF0000000000000;
	{
	.reg .b32 %temp; 
	mov.b64 	{%r4, %temp}, %fd37;
	}
	{
	.reg .b32 %temp; 
	mov.b64 	{%temp, %r5}, %fd37;
	}
	shl.b32 	%r19, %r3, 20;
	add.s32 	%r20, %r19, %r5;
	mov.b64 	%fd63, {%r4, %r20};
	{
	.reg .b32 %temp; 
	mov.b64 	{%temp, %r21}, %fd3;
	}
	mov.b32 	%f3, %r21;
	abs.f32 	%f1, %f3;
	setp.lt.f32 	%p3, %f1, 0f4086232B;
	@%p3 bra 	$L__BB0_3;
	setp.lt.f64 	%p4, %fd3, 0d0000000000000000;
	add.f64 	%fd38, %fd3, 0d7FF0000000000000;
	selp.f64 	%fd63, 0d0000000000000000, %fd38, %p4;
	setp.geu.f32 	%p5, %f1, 0f40874800;
	@%p5 bra 	$L__BB0_3;
	shr.u32 	%r22, %r3, 31;
	add.s32 	%r23, %r3, %r22;
	shr.s32 	%r24, %r23, 1;
	shl.b32 	%r25, %r24, 20;
	add.s32 	%r26, %r5, %r25;
	mov.b64 	%fd39, {%r4, %r26};
	sub.s32 	%r27, %r3, %r24;
	shl.b32 	%r28, %r27, 20;
	add.s32 	%r29, %r28, 1072693248;
	mov.b32 	%r30, 0;
	mov.b64 	%fd40, {%r30, %r29};
	mul.f64 	%fd63, %fd40, %fd39;
$L__BB0_3:
	shl.b32 	%r31, %r1, 3;
	add.s32 	%r6, %r2, %r31;
	cvta.to.global.u64 	%rd17, %rd3;
	mul.wide.s32 	%rd18, %r6, 8;
	add.s64 	%rd19, %rd17, %rd18;
	st.global.f64 	[%rd19], %fd63;
	ld.global.f64 	%fd41, [%rd1];
	mul.f64 	%fd42, %fd41, %fd2;
	mul.f64 	%fd43, %fd42, %fd1;
	mul.f64 	%fd8, %fd43, 0d3FE0000000000000;
	fma.rn.f64 	%fd44, %fd8, 0d3FF71547652B82FE, 0d4338000000000000;
	{
	.reg .b32 %temp; 
	mov.b64 	{%r7, %temp}, %fd44;
	}
	mov.f64 	%fd45, 0dC338000000000000;
	add.rn.f64 	%fd46, %fd44, %fd45;
	fma.rn.f64 	%fd47, %fd46, 0dBFE62E42FEFA39EF, %fd8;
	fma.rn.f64 	%fd48, %fd46, 0dBC7ABC9E3B39803F, %fd47;
	fma.rn.f64 	%fd49, %fd48, 0d3E5ADE1569CE2BDF, 0d3E928AF3FCA213EA;
	fma.rn.f64 	%fd50, %fd49, %fd48, 0d3EC71DEE62401315;
	fma.rn.f64 	%fd51, %fd50, %fd48, 0d3EFA01997C89EB71;
	fma.rn.f64 	%fd52, %fd51, %fd48, 0d3F2A01A014761F65;
	fma.rn.f64 	%fd53, %fd52, %fd48, 0d3F56C16C1852B7AF;
	fma.rn.f64 	%fd54, %fd53, %fd48, 0d3F81111111122322;
	fma.rn.f64 	%fd55, %fd54, %fd48, 0d3FA55555555502A1;
	fma.rn.f64 	%fd56, %fd55, %fd48, 0d3FC5555555555511;
	fma.rn.f64 	%fd57, %fd56, %fd48, 0d3FE000000000000B;
	fma.rn.f64 	%fd58, %fd57, %fd48, 0d3FF0000000000000;
	fma.rn.f64 	%fd59, %fd58, %fd48, 0d3FF0000000000000;
	{
	.reg .b32 %temp; 
	mov.b64 	{%r8, %temp}, %fd59;
	}
	{
	.reg .b32 %temp; 
	mov.b64 	{%temp, %r9}, %fd59;
	}
	shl.b32 	%r32, %r7, 20;
	add.s32 	%r33, %r32, %r9;
	mov.b64 	%fd64, {%r8, %r33};
	{
	.reg .b32 %temp; 
	mov.b64 	{%temp, %r34}, %fd8;
	}
	mov.b32 	%f4, %r34;
	abs.f32 	%f2, %f4;
	setp.lt.f32 	%p6, %f2, 0f4086232B;
	@%p6 bra 	$L__BB0_6;
	setp.lt.f64 	%p7, %fd8, 0d0000000000000000;
	add.f64 	%fd60, %fd8, 0d7FF0000000000000;
	selp.f64 	%fd64, 0d0000000000000000, %fd60, %p7;
	setp.geu.f32 	%p8, %f2, 0f40874800;
	@%p8 bra 	$L__BB0_6;
	shr.u32 	%r35, %r7, 31;
	add.s32 	%r36, %r7, %r35;
	shr.s32 	%r37, %r36, 1;
	shl.b32 	%r38, %r37, 20;
	add.s32 	%r39, %r9, %r38;
	mov.b64 	%fd61, {%r8, %r39};
	sub.s32 	%r40, %r7, %r37;
	shl.b32 	%r41, %r40, 20;
	add.s32 	%r42, %r41, 1072693248;
	mov.b32 	%r43, 0;
	mov.b64 	%fd62, {%r43, %r42};
	mul.f64 	%fd64, %fd62, %fd61;
$L__BB0_6:
	cvta.to.global.u64 	%rd20, %rd2;
	add.s64 	%rd22, %rd20, %rd18;
	st.global.f64 	[%rd22], %fd64;
	ret;

}
	// .globl	_Z9calExtLLRPdS_S_PiS_
.visible .entry _Z9calExtLLRPdS_S_PiS_(
	.param .u64 .ptr .align 1 _Z9calExtLLRPdS_S_PiS__param_0,
	.param .u64 .ptr .align 1 _Z9calExtLLRPdS_S_PiS__param_1,
	.param .u64 .ptr .align 1 _Z9calExtLLRPdS_S_PiS__param_2,
	.param .u64 .ptr .align 1 _Z9calExtLLRPdS_S_PiS__param_3,
	.param .u64 .ptr .align 1 _Z9calExtLLRPdS_S_PiS__param_4
)
{
	.reg .pred 	%p<5>;
	.reg .b32 	%r<49>;
	.reg .b64 	%rd<33>;
	.reg .b64 	%fd<82>;

	ld.param.u64 	%rd2, [_Z9calExtLLRPdS_S_PiS__param_0];
	ld.param.u64 	%rd3, [_Z9calExtLLRPdS_S_PiS__param_1];
	ld.param.u64 	%rd4, [_Z9calExtLLRPdS_S_PiS__param_2];
	ld.param.u64 	%rd5, [_Z9calExtLLRPdS_S_PiS__param_3];
	ld.param.u64 	%rd1, [_Z9calExtLLRPdS_S_PiS__param_4];
	mov.u32 	%r1, %ctaid.x;
	shl.b32 	%r13, %r1, 2;
	add.s32 	%r14, %r13, 4;
	shl.b32 	%r15, %r1, 3;
	cvta.to.global.u64 	%rd6, %rd3;
	cvta.to.global.u64 	%rd7, %rd2;
	cvta.to.global.u64 	%rd8, %rd5;
	cvta.to.global.u64 	%rd9, %rd4;
	mul.wide.u32 	%rd10, %r13, 8;
	add.s64 	%rd11, %rd6, %rd10;
	ld.global.f64 	%fd10, [%rd11];
	mul.wide.u32 	%rd12, %r15, 8;
	add.s64 	%rd13, %rd7, %rd12;
	ld.global.f64 	%fd11, [%rd13+8];
	mul.f64 	%fd12, %fd10, %fd11;
	ld.global.u32 	%r16, [%rd8+4];
	add.s32 	%r17, %r16, %r14;
	mul.wide.s32 	%rd14, %r17, 8;
	add.s64 	%rd15, %rd9, %rd14;
	ld.global.f64 	%fd13, [%rd15];
	fma.rn.f64 	%fd14, %fd12, %fd13, 0d0000000000000000;
	ld.global.f64 	%fd15, [%rd13];
	mul.f64 	%fd16, %fd10, %fd15;
	ld.global.u32 	%r18, [%rd8];
	add.s32 	%r19, %r18, %r14;
	mul.wide.s32 	%rd16, %r19, 8;
	add.s64 	%rd17, %rd9, %rd16;
	ld.global.f64 	%fd17, [%rd17];
	fma.rn.f64 	%fd18, %fd16, %fd17, 0d0000000000000000;
	ld.global.f64 	%fd19, [%rd11+8];
	ld.global.f64 	%fd20, [%rd13+24];
	mul.f64 	%fd21, %fd19, %fd20;
	ld.global.u32 	%r20, [%rd8+12];
	add.s32 	%r21, %r20, %r14;
	mul.wide.s32 	%rd18, %r21, 8;
	add.s64 	%rd19, %rd9, %rd18;
	ld.global.f64 	%fd22, [%rd19];
	fma.rn.f64 	%fd23, %fd21, %fd22, %fd14;
	ld.global.f64 	%fd24, [%rd13+16];
	mul.f64 	%fd25, %fd19, %fd24;
	ld.global.u32 	%r22, [%rd8+8];
	add.s32 	%r23, %r22, %r14;
	mul.wide.s32 	%rd20, %r23, 8;
	add.s64 	%rd21, %rd9, %rd20;
	ld.global.f64 	%fd26, [%rd21];
	fma.rn.f64 	%fd27, %fd25, %fd26, %fd18;
	ld.global.f64 	%fd28, [%rd11+16];
	ld.global.f64 	%fd29, [%rd13+40];
	mul.f64 	%fd30, %fd28, %fd29;
	ld.global.u32 	%r24, [%rd8+20];
	add.s32 	%r25, %r24, %r14;
	mul.wide.s32 	%rd22, %r25, 8;
	add.s64 	%rd23, %rd9, %rd22;
	ld.global.f64 	%fd31, [%rd23];
	fma.rn.f64 	%fd32, %fd30, %fd31, %fd23;
	ld.global.f64 	%fd33, [%rd13+32];
	mul.f64 	%fd34, %fd28, %fd33;
	ld.global.u32 	%r26, [%rd8+16];
	add.s32 	%r27, %r26, %r14;
	mul.wide.s32 	%rd24, %r27, 8;
	add.s64 	%rd25, %rd9, %rd24;
	ld.global.f64 	%fd35, [%rd25];
	fma.rn.f64 	%fd36, %fd34, %fd35, %fd27;
	ld.global.f64 	%fd37, [%rd11+24];
	ld.global.f64 	%fd38, [%rd13+56];
	mul.f64 	%fd39, %fd37, %fd38;
	ld.global.u32 	%r28, [%rd8+28];
	add.s32 	%r29, %r28, %r14;
	mul.wide.s32 	%rd26, %r29, 8;
	add.s64 	%rd27, %rd9, %rd26;
	ld.global.f64 	%fd40, [%rd27];
	fma.rn.f64 	%fd41, %fd39, %fd40, %fd32;
	ld.global.f64 	%fd42, [%rd13+48];
	mul.f64 	%fd43, %fd37, %fd42;
	ld.global.u32 	%r30, [%rd8+24];
	add.s32 	%r31, %r30, %r14;
	mul.wide.s32 	%rd28, %r31, 8;
	add.s64 	%rd29, %rd9, %rd28;
	ld.global.f64 	%fd44, [%rd29];
	fma.rn.f64 	%fd45, %fd43, %fd44, %fd36;
	div.rn.f64 	%fd79, %fd41, %fd45;
	{
	.reg .b32 %temp; 
	mov.b64 	{%temp, %r45}, %fd79;
	}
	{
	.reg .b32 %temp; 
	mov.b64 	{%r46, %temp}, %fd79;
	}
	setp.gt.s32 	%p1, %r45, 1048575;
	mov.b32 	%r47, -1023;
	@%p1 bra 	$L__BB1_2;
	mul.f64 	%fd79, %fd79, 0d4350000000000000;
	{
	.reg .b32 %temp; 
	mov.b64 	{%temp, %r45}, %fd79;
	}
	{
	.reg .b32 %temp; 
	mov.b64 	{%r46, %temp}, %fd79;
	}
	mov.b32 	%r47, -1077;
$L__BB1_2:
	add.s32 	%r33, %r45, -1;
	setp.gt.u32 	%p2, %r33, 2146435070;
	@%p2 bra 	$L__BB1_6;
	shr.u32 	%r36, %r45, 20;
	add.s32 	%r48, %r47, %r36;
	and.b32  	%r37, %r45, 1048575;
	or.b32  	%r38, %r37, 1072693248;
	mov.b64 	%fd80, {%r46, %r38};
	setp.lt.u32 	%p4, %r38, 1073127583;
	@%p4 bra 	$L__BB1_5;
	{
	.reg .b32 %temp; 
	mov.b64 	{%r39, %temp}, %fd80;
	}
	{
	.reg .b32 %temp; 
	mov.b64 	{%temp, %r40}, %fd80;
	}
	add.s32 	%r41, %r40, -1048576;
	mov.b64 	%fd80, {%r39, %r41};
	add.s32 	%r48, %r48, 1;
$L__BB1_5:
	add.f64 	%fd47, %fd80, 0dBFF0000000000000;
	add.f64 	%fd48, %fd80, 0d3FF0000000000000;
	rcp.approx.ftz.f64 	%fd49, %fd48;
	neg.f64 	%fd50, %fd48;
	fma.rn.f64 	%fd51, %fd50, %fd49, 0d3FF0000000000000;
	fma.rn.f64 	%fd52, %fd51, %fd51, %fd51;
	fma.rn.f64 	%fd53, %fd52, %fd49, %fd49;
	mul.f64 	%fd54, %fd47, %fd53;
	fma.rn.f64 	%fd55, %fd47, %fd53, %fd54;
	mul.f64 	%fd56, %fd55, %fd55;
	fma.rn.f64 	%fd57, %fd56, 0d3EB1380B3AE80F1E, 0d3ED0EE258B7A8B04;
	fma.rn.f64 	%fd58, %fd57, %fd56, 0d3EF3B2669F02676F;
	fma.rn.f64 	%fd59, %fd58, %fd56, 0d3F1745CBA9AB0956;
	fma.rn.f64 	%fd60, %fd59, %fd56, 0d3F3C71C72D1B5154;
	fma.rn.f64 	%fd61, %fd60, %fd56, 0d3F624924923BE72D;
	fma.rn.f64 	%fd62, %fd61, %fd56, 0d3F8999999999A3C4;
	fma.rn.f64 	%fd63, %fd62, %fd56, 0d3FB5555555555554;
	sub.f64 	%fd64, %fd47, %fd55;
	add.f64 	%fd65, %fd64, %fd64;
	neg.f64 	%fd66, %fd55;
	fma.rn.f64 	%fd67, %fd66, %fd47, %fd65;
	mul.f64 	%fd68, %fd53, %fd67;
	mul.f64 	%fd69, %fd56, %fd63;
	fma.rn.f64 	%fd70, %fd69, %fd55, %fd68;
	xor.b32  	%r42, %r48, -2147483648;
	mov.b32 	%r43, 1127219200;
	mov.b64 	%fd71, {%r42, %r43};
	mov.b32 	%r44, -2147483648;
	mov.b64 	%fd72, {%r44, %r43};
	sub.f64 	%fd73, %fd71, %fd72;
	fma.rn.f64 	%fd74, %fd73, 0d3FE62E42FEFA39EF, %fd55;
	fma.rn.f64 	%fd75, %fd73, 0dBFE62E42FEFA39EF, %fd74;
	sub.f64 	%fd76, %fd75, %fd55;
	sub.f64 	%fd77, %fd70, %fd76;
	fma.rn.f64 	%fd78, %fd73, 0d3C7ABC9E3B39803F, %fd77;
	add.f64 	%fd81, %fd74, %fd78;
	bra.uni 	$L__BB1_7;
$L__BB1_6:
	fma.rn.f64 	%fd46, %fd79, 0d7FF0000000000000, 0d7FF0000000000000;
	{
	.reg .b32 %temp; 
	mov.b64 	{%temp, %r34}, %fd79;
	}
	and.b32  	%r35, %r34, 2147483647;
	setp.eq.s32 	%p3, %r35, 0;
	selp.f64 	%fd81, 0dFFF0000000000000, %fd46, %p3;
$L__BB1_7:
	cvta.to.global.u64 	%rd30, %rd1;
	mul.wide.u32 	%rd31, %r1, 8;
	add.s64 	%rd32, %rd30, %rd31;
	st.global.f64 	[%rd32], %fd81;
	ret;

}
	// .globl	_Z13calAlpha_betaPdS_PiS_iS0_
.visible .entry _Z13calAlpha_betaPdS_PiS_iS0_(
	.param .u64 .ptr .align 1 _Z13calAlpha_betaPdS_PiS_iS0__param_0,
	.param .u64 .ptr .align 1 _Z13calAlpha_betaPdS_PiS_iS0__param_1,
	.param .u64 .ptr .align 1 _Z13calAlpha_betaPdS_PiS_iS0__param_2,
	.param .u64 .ptr .align 1 _Z13calAlpha_betaPdS_PiS_iS0__param_3,
	.param .u32 _Z13calAlpha_betaPdS_PiS_iS0__param_4,
	.param .u64 .ptr .align 1 _Z13calAlpha_betaPdS_PiS_iS0__param_5
)
{
	.reg .pred 	%p<7>;
	.reg .b32 	%r<131>;
	.reg .b64 	%rd<187>;
	.reg .b64 	%fd<143>;
	// demoted variable
	.shared .align 8 .u64 _ZZ13calAlpha_betaPdS_PiS_iS0_E8dd_gamma;
	// demoted variable
	.shared .align 8 .u64 _ZZ13calAlpha_betaPdS_PiS_iS0_E5dd_to;
	// demoted variable
	.shared .align 8 .u64 _ZZ13calAlpha_betaPdS_PiS_iS0_E7dd_from;
	ld.param.u64 	%rd24, [_Z13calAlpha_betaPdS_PiS_iS0__param_0];
	ld.param.u64 	%rd25, [_Z13calAlpha_betaPdS_PiS_iS0__param_1];
	ld.param.u64 	%rd22, [_Z13calAlpha_betaPdS_PiS_iS0__param_2];
	ld.param.u64 	%rd26, [_Z13calAlpha_betaPdS_PiS_iS0__param_3];
	cvta.to.global.u64 	%rd1, %rd24;
	cvta.to.global.u64 	%rd2, %rd22;
	cvta.to.global.u64 	%rd3, %rd26;
	cvta.to.global.u64 	%rd4, %rd25;
	st.shared.u64 	[_ZZ13calAlpha_betaPdS_PiS_iS0_E8dd_gamma], %rd24;
	st.shared.u64 	[_ZZ13calAlpha_betaPdS_PiS_iS0_E5dd_to], %rd22;
	mov.u32 	%r36, %ctaid.x;
	shl.b32 	%r1, %r36, 3;
	mov.u32 	%r2, %ctaid.y;
	shl.b32 	%r3, %r2, 3;
	mul.wide.s32 	%rd27, %r1, 8;
	add.s64 	%rd28, %rd4, %rd27;
	mov.b64 	%rd29, 4607182418800017408;
	st.global.u64 	[%rd28], %rd29;
	mov.b64 	%rd30, 0;
	st.global.u64 	[%rd28+8], %rd30;
	st.global.u64 	[%rd28+16], %rd30;
	st.global.u64 	[%rd28+24], %rd30;
	or.b32  	%r120, %r1, 4;
	or.b32  	%r119, %r1, 5;
	mov.b32 	%r122, 1;
	mov.u32 	%r121, %r1;
	mov.u32 	%r123, %r1;
$L__BB2_1:
	mul.wide.s32 	%rd31, %r119, 8;
	ld.global.u32 	%r37, [%rd2];
	add.s32 	%r38, %r37, %r120;
	mul.wide.s32 	%rd32, %r38, 8;
	add.s64 	%rd33, %rd4, %rd32;
	ld.global.f64 	%fd1, [%rd33];
	shl.b32 	%r39, %r37, 1;
	add.s32 	%r40, %r121, %r39;
	mul.wide.s32 	%rd34, %r40, 8;
	add.s64 	%rd35, %rd1, %rd34;
	ld.global.f64 	%fd2, [%rd35];
	ld.global.u32 	%r41, [%rd2+4];
	add.s32 	%r42, %r41, %r120;
	mul.wide.s32 	%rd36, %r42, 8;
	add.s64 	%rd37, %rd4, %rd36;
	ld.global.f64 	%fd3, [%rd37];
	shl.b32 	%r43, %r41, 1;
	add.s32 	%r44, %r1, %r122;
	add.s32 	%r45, %r44, %r43;
	mul.wide.s32 	%rd38, %r45, 8;
	add.s64 	%rd39, %rd1, %rd38;
	ld.global.f64 	%fd4, [%rd39];
	mul.f64 	%fd5, %fd3, %fd4;
	fma.rn.f64 	%fd6, %fd1, %fd2, %fd5;
	mul.wide.s32 	%rd40, %r123, 8;
	add.s64 	%rd41, %rd4, %rd40;
	st.global.f64 	[%rd41+32], %fd6;
	add.s64 	%rd42, %rd4, %rd31;
	ld.global.f64 	%fd7, [%rd42];
	add.f64 	%fd8, %fd7, 0d0000000000000000;
	ld.global.u32 	%r46, [%rd2+8];
	add.s32 	%r47, %r46, %r120;
	mul.wide.s32 	%rd43, %r47, 8;
	add.s64 	%rd44, %rd4, %rd43;
	ld.global.f64 	%fd9, [%rd44];
	shl.b32 	%r48, %r46, 1;
	add.s32 	%r49, %r121, %r48;
	mul.wide.s32 	%rd45, %r49, 8;
	add.s64 	%rd46, %rd1, %rd45;
	ld.global.f64 	%fd10, [%rd46];
	ld.global.u32 	%r50, [%rd2+12];
	add.s32 	%r51, %r50, %r120;
	mul.wide.s32 	%rd47, %r51, 8;
	add.s64 	%rd48, %rd4, %rd47;
	ld.global.f64 	%fd11, [%rd48];
	shl.b32 	%r52, %r50, 1;
	add.s32 	%r53, %r44, %r52;
	mul.wide.s32 	%rd49, %r53, 8;
	add.s64 	%rd50, %rd1, %rd49;
	ld.global.f64 	%fd12, [%rd50];
	mul.f64 	%fd13, %fd11, %fd12;
	fma.rn.f64 	%fd14, %fd9, %fd10, %fd13;
	st.global.f64 	[%rd41+40], %fd14;
	ld.global.f64 	%fd15, [%rd42+8];
	add.f64 	%fd16, %fd8, %fd15;
	ld.global.u32 	%r54, [%rd2+16];
	add.s32 	%r55, %r54, %r120;
	mul.wide.s32 	%rd51, %r55, 8;
	add.s64 	%rd52, %rd4, %rd51;
	ld.global.f64 	%fd17, [%rd52];
	shl.b32 	%r56, %r54, 1;
	add.s32 	%r57, %r121, %r56;
	mul.wide.s32 	%rd53, %r57, 8;
	add.s64 	%rd54, %rd1, %rd53;
	ld.global.f64 	%fd18, [%rd54];
	ld.global.u32 	%r58, [%rd2+20];
	add.s32 	%r59, %r58, %r120;
	mul.wide.s32 	%rd55, %r59, 8;
	add.s64 	%rd56, %rd4, %rd55;
	ld.global.f64 	%fd19, [%rd56];
	shl.b32 	%r60, %r58, 1;
	add.s32 	%r61, %r44, %r60;
	mul.wide.s32 	%rd57, %r61, 8;
	add.s64 	%rd58, %rd1, %rd57;
	ld.global.f64 	%fd20, [%rd58];
	mul.f64 	%fd21, %fd19, %fd20;
	fma.rn.f64 	%fd22, %fd17, %fd18, %fd21;
	st.global.f64 	[%rd41+48], %fd22;
	ld.global.f64 	%fd23, [%rd42+16];
	add.f64 	%fd24, %fd16, %fd23;
	ld.global.u32 	%r62, [%rd2+24];
	add.s32 	%r63, %r62, %r120;
	mul.wide.s32 	%rd59, %r63, 8;
	add.s64 	%rd60, %rd4, %rd59;
	ld.global.f64 	%fd25, [%rd60];
	shl.b32 	%r64, %r62, 1;
	add.s32 	%r65, %r121, %r64;
	mul.wide.s32 	%rd61, %r65, 8;
	add.s64 	%rd62, %rd1, %rd61;
	ld.global.f64 	%fd26, [%rd62];
	ld.global.u32 	%r66, [%rd2+28];
	add.s32 	%r67, %r66, %r120;
	mul.wide.s32 	%rd63, %r67, 8;
	add.s64 	%rd64, %rd4, %rd63;
	ld.global.f64 	%fd27, [%rd64];
	shl.b32 	%r68, %r66, 1;
	add.s32 	%r69, %r44, %r68;
	mul.wide.s32 	%rd65, %r69, 8;
	add.s64 	%rd66, %rd1, %rd65;
	ld.global.f64 	%fd28, [%rd66];
	mul.f64 	%fd29, %fd27, %fd28;
	fma.rn.f64 	%fd30, %fd25, %fd26, %fd29;
	st.global.f64 	[%rd41+56], %fd30;
	ld.global.f64 	%fd31, [%rd42+24];
	add.f64 	%fd32, %fd24, %fd31;
	ld.global.f64 	%fd33, [%rd42];
	div.rn.f64 	%fd34, %fd33, %fd32;
	st.global.f64 	[%rd42], %fd34;
	ld.global.f64 	%fd35, [%rd42+8];
	div.rn.f64 	%fd36, %fd35, %fd32;
	st.global.f64 	[%rd42+8], %fd36;
	ld.global.f64 	%fd37, [%rd42+16];
	div.rn.f64 	%fd38, %fd37, %fd32;
	st.global.f64 	[%rd42+16], %fd38;
	div.rn.f64 	%fd39, %fd31, %fd32;
	st.global.f64 	[%rd42+24], %fd39;
	add.s32 	%r123, %r123, %r1;
	add.s32 	%r122, %r122, 8;
	add.s32 	%r121, %r121, 8;
	add.s32 	%r120, %r120, 1;
	add.s32 	%r119, %r119, 1;
	setp.ne.s32 	%p1, %r122, 57;
	@%p1 bra 	$L__BB2_1;
	mul.wide.u32 	%rd68, %r3, 8;
	add.s64 	%rd69, %rd4, %rd68;
	mov.b64 	%rd70, 4607182418800017408;
	st.global.u64 	[%rd69+65600], %rd70;
	mov.b64 	%rd182, 0;
	st.global.u64 	[%rd69+65608], %rd182;
	st.global.u64 	[%rd69+65616], %rd182;
	st.global.u64 	[%rd69+65624], %rd182;
	mul.wide.u32 	%rd186, %r2, 64;
	add.s32 	%r125, %r3, 8201;
	add.s64 	%rd183, %rd186, 65632;
	add.s64 	%rd7, %rd186, 65600;
	mov.b32 	%r124, 8201;
	mov.u64 	%rd184, %rd186;
$L__BB2_3:
	ld.param.u64 	%rd179, [_Z13calAlpha_betaPdS_PiS_iS0__param_2];
	cvta.to.global.u64 	%rd71, %rd179;
	ld.global.u32 	%r71, [%rd71];
	mul.wide.s32 	%rd72, %r71, 8;
	add.s64 	%rd73, %rd184, %rd72;
	add.s64 	%rd74, %rd4, %rd73;
	ld.global.f64 	%fd40, [%rd74+65632];
	shl.b32 	%r72, %r71, 1;
	mul.wide.s32 	%rd75, %r72, 8;
	add.s64 	%rd76, %rd182, %rd75;
	add.s64 	%rd77, %rd1, %rd7;
	add.s64 	%rd78, %rd77, %rd76;
	ld.global.f64 	%fd41, [%rd78];
	ld.global.u32 	%r73, [%rd71+4];
	mul.wide.s32 	%rd79, %r73, 8;
	add.s64 	%rd80, %rd184, %rd79;
	add.s64 	%rd81, %rd4, %rd80;
	ld.global.f64 	%fd42, [%rd81+65632];
	shl.b32 	%r74, %r73, 1;
	add.s32 	%r75, %r125, %r74;
	mul.wide.s32 	%rd82, %r75, 8;
	add.s64 	%rd83, %rd1, %rd82;
	ld.global.f64 	%fd43, [%rd83];
	mul.f64 	%fd44, %fd42, %fd43;
	fma.rn.f64 	%fd45, %fd40, %fd41, %fd44;
	add.s64 	%rd84, %rd4, %rd183;
	st.global.f64 	[%rd84], %fd45;
	add.s64 	%rd85, %rd4, %rd184;
	ld.global.f64 	%fd46, [%rd85+65640];
	add.f64 	%fd47, %fd46, 0d0000000000000000;
	ld.global.u32 	%r76, [%rd71+8];
	mul.wide.s32 	%rd86, %r76, 8;
	add.s64 	%rd87, %rd184, %rd86;
	add.s64 	%rd88, %rd4, %rd87;
	ld.global.f64 	%fd48, [%rd88+65632];
	shl.b32 	%r77, %r76, 1;
	mul.wide.s32 	%rd89, %r77, 8;
	add.s64 	%rd90, %rd182, %rd89;
	add.s64 	%rd91, %rd77, %rd90;
	ld.global.f64 	%fd49, [%rd91];
	ld.global.u32 	%r78, [%rd71+12];
	mul.wide.s32 	%rd92, %r78, 8;
	add.s64 	%rd93, %rd184, %rd92;
	add.s64 	%rd94, %rd4, %rd93;
	ld.global.f64 	%fd50, [%rd94+65632];
	shl.b32 	%r79, %r78, 1;
	add.s32 	%r80, %r125, %r79;
	mul.wide.s32 	%rd95, %r80, 8;
	add.s64 	%rd96, %rd1, %rd95;
	ld.global.f64 	%fd51, [%rd96];
	mul.f64 	%fd52, %fd50, %fd51;
	fma.rn.f64 	%fd53, %fd48, %fd49, %fd52;
	st.global.f64 	[%rd84+8], %fd53;
	ld.global.f64 	%fd54, [%rd85+65648];
	add.f64 	%fd55, %fd47, %fd54;
	ld.global.u32 	%r81, [%rd71+16];
	mul.wide.s32 	%rd97, %r81, 8;
	add.s64 	%rd98, %rd184, %rd97;
	add.s64 	%rd99, %rd4, %rd98;
	ld.global.f64 	%fd56, [%rd99+65632];
	shl.b32 	%r82, %r81, 1;
	mul.wide.s32 	%rd100, %r82, 8;
	add.s64 	%rd101, %rd182, %rd100;
	add.s64 	%rd102, %rd77, %rd101;
	ld.global.f64 	%fd57, [%rd102];
	ld.global.u32 	%r83, [%rd71+20];
	mul.wide.s32 	%rd103, %r83, 8;
	add.s64 	%rd104, %rd184, %rd103;
	add.s64 	%rd105, %rd4, %rd104;
	ld.global.f64 	%fd58, [%rd105+65632];
	shl.b32 	%r84, %r83, 1;
	add.s32 	%r85, %r125, %r84;
	mul.wide.s32 	%rd106, %r85, 8;
	add.s64 	%rd107, %rd1, %rd106;
	ld.global.f64 	%fd59, [%rd107];
	mul.f64 	%fd60, %fd58, %fd59;
	fma.rn.f64 	%fd61, %fd56, %fd57, %fd60;
	st.global.f64 	[%rd84+16], %fd61;
	ld.global.f64 	%fd62, [%rd85+65656];
	add.f64 	%fd63, %fd55, %fd62;
	ld.global.u32 	%r86, [%rd71+24];
	mul.wide.s32 	%rd108, %r86, 8;
	add.s64 	%rd109, %rd184, %rd108;
	add.s64 	%rd110, %rd4, %rd109;
	ld.global.f64 	%fd64, [%rd110+65632];
	shl.b32 	%r87, %r86, 1;
	mul.wide.s32 	%rd111, %r87, 8;
	add.s64 	%rd112, %rd182, %rd111;
	add.s64 	%rd113, %rd77, %rd112;
	ld.global.f64 	%fd65, [%rd113];
	ld.global.u32 	%r88, [%rd71+28];
	mul.wide.s32 	%rd114, %r88, 8;
	add.s64 	%rd115, %rd184, %rd114;
	add.s64 	%rd116, %rd4, %rd115;
	ld.global.f64 	%fd66, [%rd116+65632];
	shl.b32 	%r89, %r88, 1;
	add.s32 	%r90, %r125, %r89;
	mul.wide.s32 	%rd117, %r90, 8;
	add.s64 	%rd118, %rd1, %rd117;
	ld.global.f64 	%fd67, [%rd118];
	mul.f64 	%fd68, %fd66, %fd67;
	fma.rn.f64 	%fd69, %fd64, %fd65, %fd68;
	st.global.f64 	[%rd84+24], %fd69;
	ld.global.f64 	%fd70, [%rd85+65664];
	add.f64 	%fd71, %fd63, %fd70;
	ld.global.f64 	%fd72, [%rd85+65640];
	div.rn.f64 	%fd73, %fd72, %fd71;
	st.global.f64 	[%rd85+65640], %fd73;
	ld.global.f64 	%fd74, [%rd85+65648];
	div.rn.f64 	%fd75, %fd74, %fd71;
	st.global.f64 	[%rd85+65648], %fd75;
	ld.global.f64 	%fd76, [%rd85+65656];
	div.rn.f64 	%fd77, %fd76, %fd71;
	st.global.f64 	[%rd85+65656], %fd77;
	div.rn.f64 	%fd78, %fd70, %fd71;
	st.global.f64 	[%rd85+65664], %fd78;
	add.s64 	%rd184, %rd184, 8;
	add.s32 	%r125, %r125, 8;
	add.s64 	%rd183, %rd183, %rd7;
	add.s32 	%r124, %r124, 8;
	add.s64 	%rd182, %rd182, 64;
	setp.ne.s32 	%p2, %r124, 8257;
	@%p2 bra 	$L__BB2_3;
	ld.param.u64 	%rd180, [_Z13calAlpha_betaPdS_PiS_iS0__param_5];
	ld.param.u32 	%r117, [_Z13calAlpha_betaPdS_PiS_iS0__param_4];
	st.shared.u64 	[_ZZ13calAlpha_betaPdS_PiS_iS0_E7dd_from], %rd180;
	setp.eq.s32 	%p3, %r117, 0;
	@%p3 bra 	$L__BB2_6;
	mul.wide.s32 	%rd119, %r1, 8;
	add.s64 	%rd120, %rd3, %rd119;
	mov.b64 	%rd121, 4607182418800017408;
	st.global.u64 	[%rd120+88], %rd121;
	mov.b64 	%rd122, 0;
	st.global.u64 	[%rd120+80], %rd122;
	st.global.u64 	[%rd120+72], %rd122;
	st.global.u64 	[%rd120+64], %rd122;
	bra.uni 	$L__BB2_7;
$L__BB2_6:
	mul.wide.s32 	%rd123, %r1, 8;
	add.s64 	%rd124, %rd3, %rd123;
	mov.b64 	%rd125, 4598175219545276416;
	st.global.u64 	[%rd124+88], %rd125;
	st.global.u64 	[%rd124+80], %rd125;
	st.global.u64 	[%rd124+72], %rd125;
	st.global.u64 	[%rd124+64], %rd125;
$L__BB2_7:
	add.s32 	%r128, %r1, 11;
	add.s32 	%r127, %r1, 48;
	add.s32 	%r126, %r1, 10;
	mov.b32 	%r129, 0;
$L__BB2_8:
	ld.param.u64 	%rd181, [_Z13calAlpha_betaPdS_PiS_iS0__param_5];
	mul.wide.s32 	%rd126, %r127, 8;
	add.s64 	%rd127, %rd1, %rd126;
	mul.wide.s32 	%rd128, %r126, 8;
	add.s64 	%rd129, %rd128, %rd3;
	cvta.to.global.u64 	%rd14, %rd181;
	ld.global.u32 	%r92, [%rd14];
	ld.global.u32 	%r93, [%rd14+4];
	add.s32 	%r94, %r92, %r128;
	mul.wide.s32 	%rd130, %r94, 8;
	add.s64 	%rd131, %rd3, %rd130;
	ld.global.f64 	%fd79, [%rd131];
	ld.global.f64 	%fd80, [%rd127];
	add.s32 	%r95, %r93, %r128;
	mul.wide.s32 	%rd132, %r95, 8;
	add.s64 	%rd133, %rd3, %rd132;
	ld.global.f64 	%fd81, [%rd133];
	ld.global.f64 	%fd82, [%rd127+8];
	mul.f64 	%fd83, %fd81, %fd82;
	fma.rn.f64 	%fd84, %fd79, %fd80, %fd83;
	st.global.f64 	[%rd129], %fd84;
	add.f64 	%fd85, %fd84, 0d0000000000000000;
	ld.global.u32 	%r96, [%rd14+8];
	ld.global.u32 	%r97, [%rd14+12];
	add.s32 	%r98, %r96, %r128;
	mul.wide.s32 	%rd134, %r98, 8;
	add.s64 	%rd135, %rd3, %rd134;
	ld.global.f64 	%fd86, [%rd135];
	ld.global.f64 	%fd87, [%rd127+16];
	add.s32 	%r99, %r97, %r128;
	mul.wide.s32 	%rd136, %r99, 8;
	add.s64 	%rd137, %rd3, %rd136;
	ld.global.f64 	%fd88, [%rd137];
	ld.global.f64 	%fd89, [%rd127+24];
	mul.f64 	%fd90, %fd88, %fd89;
	fma.rn.f64 	%fd91, %fd86, %fd87, %fd90;
	st.global.f64 	[%rd129+-8], %fd91;
	add.f64 	%fd92, %fd85, %fd91;
	ld.global.u32 	%r100, [%rd14+16];
	ld.global.u32 	%r101, [%rd14+20];
	add.s32 	%r102, %r100, %r128;
	mul.wide.s32 	%rd138, %r102, 8;
	add.s64 	%rd139, %rd3, %rd138;
	ld.global.f64 	%fd93, [%rd139];
	ld.global.f64 	%fd94, [%rd127+32];
	add.s32 	%r103, %r101, %r128;
	mul.wide.s32 	%rd140, %r103, 8;
	add.s64 	%rd141, %rd3, %rd140;
	ld.global.f64 	%fd95, [%rd141];
	ld.global.f64 	%fd96, [%rd127+40];
	mul.f64 	%fd97, %fd95, %fd96;
	fma.rn.f64 	%fd98, %fd93, %fd94, %fd97;
	st.global.f64 	[%rd129+-16], %fd98;
	add.f64 	%fd99, %fd92, %fd98;
	ld.global.u32 	%r104, [%rd14+24];
	ld.global.u32 	%r105, [%rd14+28];
	add.s32 	%r106, %r104, %r128;
	mul.wide.s32 	%rd142, %r106, 8;
	add.s64 	%rd143, %rd3, %rd142;
	ld.global.f64 	%fd100, [%rd143];
	ld.global.f64 	%fd101, [%rd127+48];
	add.s32 	%r107, %r105, %r128;
	mul.wide.s32 	%rd144, %r107, 8;
	add.s64 	%rd145, %rd3, %rd144;
	ld.global.f64 	%fd102, [%rd145];
	ld.global.f64 	%fd103, [%rd127+56];
	mul.f64 	%fd104, %fd102, %fd103;
	fma.rn.f64 	%fd105, %fd100, %fd101, %fd104;
	add.f64 	%fd106, %fd99, %fd105;
	div.rn.f64 	%fd107, %fd84, %fd106;
	st.global.f64 	[%rd129], %fd107;
	div.rn.f64 	%fd108, %fd91, %fd106;
	st.global.f64 	[%rd129+-8], %fd108;
	div.rn.f64 	%fd109, %fd98, %fd106;
	st.global.f64 	[%rd129+-16], %fd109;
	div.rn.f64 	%fd110, %fd105, %fd106;
	st.global.f64 	[%rd129+-24], %fd110;
	add.s32 	%r129, %r129, -1;
	add.s32 	%r128, %r128, -1;
	add.s32 	%r127, %r127, -8;
	add.s32 	%r126, %r126, -1;
	setp.ne.s32 	%p4, %r129, -7;
	@%p4 bra 	$L__BB2_8;
	ld.param.u32 	%r118, [_Z13calAlpha_betaPdS_PiS_iS0__param_4];
	setp.eq.s32 	%p5, %r118, 0;
	@%p5 bra 	$L__BB2_11;
	mul.wide.u32 	%rd146, %r3, 8;
	add.s64 	%rd147, %rd3, %rd146;
	mov.b64 	%rd148, 4607182418800017408;
	st.global.u64 	[%rd147+65688], %rd148;
	mov.b64 	%rd149, 0;
	st.global.u64 	[%rd147+65680], %rd149;
	st.global.u64 	[%rd147+65672], %rd149;
	st.global.u64 	[%rd147+65664], %rd149;
	bra.uni 	$L__BB2_12;
$L__BB2_11:
	mul.wide.u32 	%rd150, %r3, 8;
	add.s64 	%rd151, %rd3, %rd150;
	mov.b64 	%rd152, 4598175219545276416;
	st.global.u64 	[%rd151+65688], %rd152;
	st.global.u64 	[%rd151+65680], %rd152;
	st.global.u64 	[%rd151+65672], %rd152;
	st.global.u64 	[%rd151+65664], %rd152;
$L__BB2_12:
	add.s64 	%rd15, %rd3, 65688;
	add.s64 	%rd153, %rd186, %rd1;
	add.s64 	%rd185, %rd153, 66040;
	add.s64 	%rd17, %rd3, 65640;
	mov.b32 	%r130, 0;
$L__BB2_13:
	ld.global.u32 	%r109, [%rd14];
	ld.global.u32 	%r110, [%rd14+4];
	mul.wide.s32 	%rd154, %r109, 8;
	add.s64 	%rd155, %rd186, %rd154;
	add.s64 	%rd156, %rd17, %rd155;
	ld.global.f64 	%fd111, [%rd156+48];
	ld.global.f64 	%fd112, [%rd185+-56];
	mul.wide.s32 	%rd157, %r110, 8;
	add.s64 	%rd158, %rd186, %rd157;
	add.s64 	%rd159, %rd15, %rd158;
	ld.global.f64 	%fd113, [%rd159];
	ld.global.f64 	%fd114, [%rd185+-48];
	mul.f64 	%fd115, %fd113, %fd114;
	fma.rn.f64 	%fd116, %fd111, %fd112, %fd115;
	add.s64 	%rd160, %rd17, %rd186;
	st.global.f64 	[%rd160+40], %fd116;
	add.f64 	%fd117, %fd116, 0d0000000000000000;
	ld.global.u32 	%r111, [%rd14+8];
	ld.global.u32 	%r112, [%rd14+12];
	mul.wide.s32 	%rd161, %r111, 8;
	add.s64 	%rd162, %rd186, %rd161;
	add.s64 	%rd163, %rd15, %rd162;
	ld.global.f64 	%fd118, [%rd163];
	ld.global.f64 	%fd119, [%rd185+-40];
	mul.wide.s32 	%rd164, %r112, 8;
	add.s64 	%rd165, %rd186, %rd164;
	add.s64 	%rd166, %rd15, %rd165;
	ld.global.f64 	%fd120, [%rd166];
	ld.global.f64 	%fd121, [%rd185+-32];
	mul.f64 	%fd122, %fd120, %fd121;
	fma.rn.f64 	%fd123, %fd118, %fd119, %fd122;
	st.global.f64 	[%rd160+32], %fd123;
	add.f64 	%fd124, %fd117, %fd123;
	ld.global.u32 	%r113, [%rd14+16];
	ld.global.u32 	%r114, [%rd14+20];
	mul.wide.s32 	%rd167, %r113, 8;
	add.s64 	%rd168, %rd186, %rd167;
	add.s64 	%rd169, %rd15, %rd168;
	ld.global.f64 	%fd125, [%rd169];
	ld.global.f64 	%fd126, [%rd185+-24];
	mul.wide.s32 	%rd170, %r114, 8;
	add.s64 	%rd171, %rd186, %rd170;
	add.s64 	%rd172, %rd15, %rd171;
	ld.global.f64 	%fd127, [%rd172];
	ld.global.f64 	%fd128, [%rd185+-16];
	mul.f64 	%fd129, %fd127, %fd128;
	fma.rn.f64 	%fd130, %fd125, %fd126, %fd129;
	st.global.f64 	[%rd160+24], %fd130;
	add.f64 	%fd131, %fd124, %fd130;
	ld.global.u32 	%r115, [%rd14+24];
	ld.global.u32 	%r116, [%rd14+28];
	mul.wide.s32 	%rd173, %r115, 8;
	add.s64 	%rd174, %rd186, %rd173;
	add.s64 	%rd175, %rd15, %rd174;
	ld.global.f64 	%fd132, [%rd175];
	ld.global.f64 	%fd133, [%rd185+-8];
	mul.wide.s32 	%rd176, %r116, 8;
	add.s64 	%rd177, %rd186, %rd176;
	add.s64 	%rd178, %rd15, %rd177;
	ld.global.f64 	%fd134, [%rd178];
	ld.global.f64 	%fd135, [%rd185];
	mul.f64 	%fd136, %fd134, %fd135;
	fma.rn.f64 	%fd137, %fd132, %fd133, %fd136;
	add.f64 	%fd138, %fd131, %fd137;
	div.rn.f64 	%fd139, %fd116, %fd138;
	st.global.f64 	[%rd160+40], %fd139;
	div.rn.f64 	%fd140, %fd123, %fd138;
	st.global.f64 	[%rd160+32], %fd140;
	div.rn.f64 	%fd141, %fd130, %fd138;
	st.global.f64 	[%rd160+24], %fd141;
	div.rn.f64 	%fd142, %fd137, %fd138;
	st.global.f64 	[%rd160+16], %fd142;
	add.s64 	%rd186, %rd186, -8;
	add.s64 	%rd185, %rd185, -64;
	add.s32 	%r130, %r130, -1;
	setp.ne.s32 	%p6, %r130, -7;
	@%p6 bra 	$L__BB2_13;
	ret;

}


// ===== COMPILED SASS (sm_100) =====

	.target	sm_100

	.elftype	@"ET_EXEC"


//--------------------- .note.nv.tkinfo           --------------------------
	.section	.note.nv.tkinfo,"",@"SHT_NOTE"
	.sectionflags	@"SHF_NOTE_NV_TKINFO"
	.tkinfo
        /*0018*/ 	.word	0x00000002
        /*0030*/ 	.string	""
        /*0030*/ 	.string	"ptxas"
        /*0030*/ 	.string	"Cuda compilation tools, release 13.0, V13.0.88"
        /*0030*/ 	.string	"Build cuda_13.0.r13.0/compiler.36424714_0"
        /*0030*/ 	.string	"-arch sm_100 -m 64 "



//--------------------- .note.nv.cuinfo           --------------------------
	.section	.note.nv.cuinfo,"",@"SHT_NOTE"
	.sectionflags	@"SHF_NOTE_NV_CUINFO"
        /*0018*/ 	.short	0x0002
        /*001a*/ 	.short	0x0064
        /*001c*/ 	.short	0x0082
	.zero		2


//--------------------- .nv.info                  --------------------------
	.section	.nv.info,"",@"SHT_CUDA_INFO"
	.align	4


	//----- nvinfo : EIATTR_REGCOUNT
	.align		4
        /*0000*/ 	.byte	0x04, 0x2f
        /*0002*/ 	.short	(.L_1 - .L_0)
	.align		4
.L_0:
        /*0004*/ 	.word	index@(_Z8calgammaPdS_PiS_S_S_i)
        /*0008*/ 	.word	0x00000018


	//----- nvinfo : EIATTR_FRAME_SIZE
	.align		4
.L_1:
        /*000c*/ 	.byte	0x04, 0x11
        /*000e*/ 	.short	(.L_3 - .L_2)
	.align		4
.L_2:
        /*0010*/ 	.word	index@(_Z8calgammaPdS_PiS_S_S_i)
        /*0014*/ 	.word	0x00000000


	//----- nvinfo : EIATTR_REGCOUNT
	.align		4
.L_3:
        /*0018*/ 	.byte	0x04, 0x2f
        /*001a*/ 	.short	(.L_5 - .L_4)
	.align		4
.L_4:
        /*001c*/ 	.word	index@(_Z9calExtLLRPdS_S_PiS_)
        /*0020*/ 	.word	0x0000001f


	//----- nvinfo : EIATTR_FRAME_SIZE
	.align		4
.L_5:
        /*0024*/ 	.byte	0x04, 0x11
        /*0026*/ 	.short	(.L_7 - .L_6)
	.align		4
.L_6:
        /*0028*/ 	.word	index@($__internal_1_$__cuda_sm20_div_rn_f64_full)
        /*002c*/ 	.word	0x00000000


	//----- nvinfo : EIATTR_FRAME_SIZE
	.align		4
.L_7:
        /*0030*/ 	.byte	0x04, 0x11
        /*0032*/ 	.short	(.L_9 - .L_8)
	.align		4
.L_8:
        /*0034*/ 	.word	index@(_Z9calExtLLRPdS_S_PiS_)
        /*0038*/ 	.word	0x00000000


	//----- nvinfo : EIATTR_REGCOUNT
	.align		4
.L_9:
        /*003c*/ 	.byte	0x04, 0x2f
        /*003e*/ 	.short	(.L_11 - .L_10)
	.align		4
.L_10:
        /*0040*/ 	.word	index@(_Z13calAlpha_betaPdS_PiS_iS0_)
        /*0044*/ 	.word	0x00000028


	//----- nvinfo : EIATTR_FRAME_SIZE
	.align		4
.L_11:
        /*0048*/ 	.byte	0x04, 0x11
        /*004a*/ 	.short	(.L_13 - .L_12)
	.align		4
.L_12:
        /*004c*/ 	.word	index@($__internal_0_$__cuda_sm20_div_rn_f64_full)
        /*0050*/ 	.word	0x00000000


	//----- nvinfo : EIATTR_FRAME_SIZE
	.align		4
.L_13:
        /*0054*/ 	.byte	0x04, 0x11
        /*0056*/ 	.short	(.L_15 - .L_14)
	.align		4
.L_14:
        /*0058*/ 	.word	index@(_Z13calAlpha_betaPdS_PiS_iS0_)
        /*005c*/ 	.word	0x00000000


	//----- nvinfo : EIATTR_MIN_STACK_SIZE
	.align		4
.L_15:
        /*0060*/ 	.byte	0x04, 0x12
        /*0062*/ 	.short	(.L_17 - .L_16)
	.align		4
.L_16:
        /*0064*/ 	.word	index@(_Z13calAlpha_betaPdS_PiS_iS0_)
        /*0068*/ 	.word	0x00000000


	//----- nvinfo : EIATTR_MIN_STACK_SIZE
	.align		4
.L_17:
        /*006c*/ 	.byte	0x04, 0x12
        /*006e*/ 	.short	(.L_19 - .L_18)
	.align		4
.L_18:
        /*0070*/ 	.word	index@(_Z9calExtLLRPdS_S_PiS_)
        /*0074*/ 	.word	0x00000000


	//----- nvinfo : EIATTR_MIN_STACK_SIZE
	.align		4
.L_19:
        /*0078*/ 	.byte	0x04, 0x12
        /*007a*/ 	.short	(.L_21 - .L_20)
	.align		4
.L_20:
        /*007c*/ 	.word	index@(_Z8calgammaPdS_PiS_S_S_i)
        /*0080*/ 	.word	0x00000000
.L_21:


//--------------------- .nv.compat                --------------------------
	.section	.nv.compat,"",@"SHT_CUDA_COMPAT_INFO"
	.align	4
        /*0000*/ 	.byte	0x02, 0x09, 0x00, 0x00, 0x02, 0x02, 0x01, 0x00, 0x02, 0x05, 0x05, 0x00, 0x03, 0x07, 0x01, 0x01
        /*0010*/ 	.byte	0x02, 0x03, 0x00, 0x00, 0x02, 0x06, 0x01, 0x00, 0x04, 0x0b, 0x08, 0x00, 0x01, 0x00, 0x00, 0x00
        /*0020*/ 	.byte	0x00, 0x00, 0x00, 0x00


//--------------------- .nv.info._Z13calAlpha_betaPdS_PiS_iS0_ --------------------------
	.section	.nv.info._Z13calAlpha_betaPdS_PiS_iS0_,"",@"SHT_CUDA_INFO"
	.sectionflags	@""
	.align	4


	//----- nvinfo : EIATTR_CUDA_API_VERSION
	.align		4
        /*0000*/ 	.byte	0x04, 0x37
        /*0002*/ 	.short	(.L_23 - .L_22)
.L_22:
        /*0004*/ 	.word	0x00000082


	//----- nvinfo : EIATTR_KPARAM_INFO
	.align		4
.L_23:
        /*0008*/ 	.byte	0x04, 0x17
        /*000a*/ 	.short	(.L_25 - .L_24)
.L_24:
        /*000c*/ 	.word	0x00000000
        /*0010*/ 	.short	0x0005
        /*0012*/ 	.short	0x0028
        /*0014*/ 	.byte	0x00, 0xf5, 0x21, 0x00


	//----- nvinfo : EIATTR_KPARAM_INFO
	.align		4
.L_25:
        /*0018*/ 	.byte	0x04, 0x17
        /*001a*/ 	.short	(.L_27 - .L_26)
.L_26:
        /*001c*/ 	.word	0x00000000
        /*0020*/ 	.short	0x0004
        /*0022*/ 	.short	0x0020
        /*0024*/ 	.byte	0x00, 0xf0, 0x11, 0x00


	//----- nvinfo : EIATTR_KPARAM_INFO
	.align		4
.L_27:
        /*0028*/ 	.byte	0x04, 0x17
        /*002a*/ 	.short	(.L_29 - .L_28)
.L_28:
        /*002c*/ 	.word	0x00000000
        /*0030*/ 	.short	0x0003
        /*0032*/ 	.short	0x0018
        /*0034*/ 	.byte	0x00, 0xf5, 0x21, 0x00


	//----- nvinfo : EIATTR_KPARAM_INFO
	.align		4
.L_29:
        /*0038*/ 	.byte	0x04, 0x17
        /*003a*/ 	.short	(.L_31 - .L_30)
.L_30:
        /*003c*/ 	.word	0x00000000
        /*0040*/ 	.short	0x0002
        /*0042*/ 	.short	0x0010
        /*0044*/ 	.byte	0x00, 0xf5, 0x21, 0x00


	//----- nvinfo : EIATTR_KPARAM_INFO
	.align		4
.L_31:
        /*0048*/ 	.byte	0x04, 0x17
        /*004a*/ 	.short	(.L_33 - .L_32)
.L_32:
        /*004c*/ 	.word	0x00000000
        /*0050*/ 	.short	0x0001
        /*0052*/ 	.short	0x0008
        /*0054*/ 	.byte	0x00, 0xf5, 0x21, 0x00


	//----- nvinfo : EIATTR_KPARAM_INFO
	.align		4
.L_33:
        /*0058*/ 	.byte	0x04, 0x17
        /*005a*/ 	.short	(.L_35 - .L_34)
.L_34:
        /*005c*/ 	.word	0x00000000
        /*0060*/ 	.short	0x0000
        /*0062*/ 	.short	0x0000
        /*0064*/ 	.byte	0x00, 0xf5, 0x21, 0x00


	//----- nvinfo : EIATTR_SPARSE_MMA_MASK
	.align		4
.L_35:
        /*0068*/ 	.byte	0x03, 0x50
        /*006a*/ 	.short	0x0000


	//----- nvinfo : EIATTR_MAXREG_COUNT
	.align		4
        /*006c*/ 	.byte	0x03, 0x1b
        /*006e*/ 	.short	0x00ff


	//----- nvinfo : EIATTR_MERCURY_ISA_VERSION
	.align		4
        /*0070*/ 	.byte	0x03, 0x5f
        /*0072*/ 	.short	0x0101


	//----- nvinfo : EIATTR_VRC_CTA_INIT_COUNT
	.align		4
        /*0074*/ 	.byte	0x02, 0x4a
	.zero		1
	.zero		1


	//----- nvinfo : EIATTR_EXIT_INSTR_OFFSETS
	.align		4
        /*0078*/ 	.byte	0x04, 0x1c
        /*007a*/ 	.short	(.L_37 - .L_36)


	//   ....[0]....
.L_36:
        /*007c*/ 	.word	0x00003330


	//----- nvinfo : EIATTR_CRS_STACK_SIZE
	.align		4
.L_37:
        /*0080*/ 	.byte	0x04, 0x1e
        /*0082*/ 	.short	(.L_39 - .L_38)
.L_38:
        /*0084*/ 	.word	0x00000000


	//----- nvinfo : EIATTR_CBANK_PARAM_SIZE
	.align		4
.L_39:
        /*0088*/ 	.byte	0x03, 0x19
        /*008a*/ 	.short	0x0030


	//----- nvinfo : EIATTR_PARAM_CBANK
	.align		4
        /*008c*/ 	.byte	0x04, 0x0a
        /*008e*/ 	.short	(.L_41 - .L_40)
	.align		4
.L_40:
        /*0090*/ 	.word	index@(.nv.constant0._Z13calAlpha_betaPdS_PiS_iS0_)
        /*0094*/ 	.short	0x0380
        /*0096*/ 	.short	0x0030


	//----- nvinfo : EIATTR_SW_WAR
	.align		4
.L_41:
        /*0098*/ 	.byte	0x04, 0x36
        /*009a*/ 	.short	(.L_43 - .L_42)
.L_42:
        /*009c*/ 	.word	0x00000008
.L_43:


//--------------------- .nv.info._Z9calExtLLRPdS_S_PiS_ --------------------------
	.section	.nv.info._Z9calExtLLRPdS_S_PiS_,"",@"SHT_CUDA_INFO"
	.sectionflags	@""
	.align	4


	//----- nvinfo : EIATTR_CUDA_API_VERSION
	.align		4
        /*0000*/ 	.byte	0x04, 0x37
        /*0002*/ 	.short	(.L_45 - .L_44)
.L_44:
        /*0004*/ 	.word	0x00000082


	//----- nvinfo : EIATTR_KPARAM_INFO
	.align		4
.L_45:
        /*0008*/ 	.byte	0x04, 0x17
        /*000a*/ 	.short	(.L_47 - .L_46)
.L_46:
        /*000c*/ 	.word	0x00000000
        /*0010*/ 	.short	0x0004
        /*0012*/ 	.short	0x0020
        /*0014*/ 	.byte	0x00, 0xf5, 0x21, 0x00


	//----- nvinfo : EIATTR_KPARAM_INFO
	.align		4
.L_47:
        /*0018*/ 	.byte	0x04, 0x17
        /*001a*/ 	.short	(.L_49 - .L_48)
.L_48:
        /*001c*/ 	.word	0x00000000
        /*0020*/ 	.short	0x0003
        /*0022*/ 	.short	0x0018
        /*0024*/ 	.byte	0x00, 0xf5, 0x21, 0x00


	//----- nvinfo : EIATTR_KPARAM_INFO
	.align		4
.L_49:
        /*0028*/ 	.byte	0x04, 0x17
        /*002a*/ 	.short	(.L_51 - .L_50)
.L_50:
        /*002c*/ 	.word	0x00000000
        /*0030*/ 	.short	0x0002
        /*0032*/ 	.short	0x0010
        /*0034*/ 	.byte	0x00, 0xf5, 0x21, 0x00


	//----- nvinfo : EIATTR_KPARAM_INFO
	.align		4
.L_51:
        /*0038*/ 	.byte	0x04, 0x17
        /*003a*/ 	.short	(.L_53 - .L_52)
.L_52:
        /*003c*/ 	.word	0x00000000
        /*0040*/ 	.short	0x0001
        /*0042*/ 	.short	0x0008
        /*0044*/ 	.byte	0x00, 0xf5, 0x21, 0x00


	//----- nvinfo : EIATTR_KPARAM_INFO
	.align		4
.L_53:
        /*0048*/ 	.byte	0x04, 0x17
        /*004a*/ 	.short	(.L_55 - .L_54)
.L_54:
        /*004c*/ 	.word	0x00000000
        /*0050*/ 	.short	0x0000
        /*0052*/ 	.short	0x0000
        /*0054*/ 	.byte	0x00, 0xf5, 0x21, 0x00


	//----- nvinfo : EIATTR_SPARSE_MMA_MASK
	.align		4
.L_55:
        /*0058*/ 	.byte	0x03, 0x50
        /*005a*/ 	.short	0x0000


	//----- nvinfo : EIATTR_MAXREG_COUNT
	.align		4
        /*005c*/ 	.byte	0x03, 0x1b
        /*005e*/ 	.short	0x00ff


	//----- nvinfo : EIATTR_MERCURY_ISA_VERSION
	.align		4
        /*0060*/ 	.byte	0x03, 0x5f
        /*0062*/ 	.short	0x0101


	//----- nvinfo : EIATTR_VRC_CTA_INIT_COUNT
	.align		4
        /*0064*/ 	.byte	0x02, 0x4a
	.zero		1
	.zero		1


	//----- nvinfo : EIATTR_EXIT_INSTR_OFFSETS
	.align		4
        /*0068*/ 	.byte	0x04, 0x1c
        /*006a*/ 	.short	(.L_57 - .L_56)


	//   ....[0]....
.L_56:
        /*006c*/ 	.word	0x00000ae0


	//----- nvinfo : EIATTR_CRS_STACK_SIZE
	.align		4
.L_57:
        /*0070*/ 	.byte	0x04, 0x1e
        /*0072*/ 	.short	(.L_59 - .L_58)
.L_58:
        /*0074*/ 	.word	0x00000000


	//----- nvinfo : EIATTR_CBANK_PARAM_SIZE
	.align		4
.L_59:
        /*0078*/ 	.byte	0x03, 0x19
        /*007a*/ 	.short	0x0028


	//----- nvinfo : EIATTR_PARAM_CBANK
	.align		4
        /*007c*/ 	.byte	0x04, 0x0a
        /*007e*/ 	.short	(.L_61 - .L_60)
	.align		4
.L_60:
        /*0080*/ 	.word	index@(.nv.constant0._Z9calExtLLRPdS_S_PiS_)
        /*0084*/ 	.short	0x0380
        /*0086*/ 	.short	0x0028


	//----- nvinfo : EIATTR_SW_WAR
	.align		4
.L_61:
        /*0088*/ 	.byte	0x04, 0x36
        /*008a*/ 	.short	(.L_63 - .L_62)
.L_62:
        /*008c*/ 	.word	0x00000008
.L_63:


//--------------------- .nv.info._Z8calgammaPdS_PiS_S_S_i --------------------------
	.section	.nv.info._Z8calgammaPdS_PiS_S_S_i,"",@"SHT_CUDA_INFO"
	.sectionflags	@""
	.align	4


	//----- nvinfo : EIATTR_CUDA_API_VERSION
	.align		4
        /*0000*/ 	.byte	0x04, 0x37
        /*0002*/ 	.short	(.L_65 - .L_64)
.L_64:
        /*0004*/ 	.word	0x00000082


	//----- nvinfo : EIATTR_KPARAM_INFO
	.align		4
.L_65:
        /*0008*/ 	.byte	0x04, 0x17
        /*000a*/ 	.short	(.L_67 - .L_66)
.L_66:
        /*000c*/ 	.word	0x00000000
        /*0010*/ 	.short	0x0006
        /*0012*/ 	.short	0x0030
        /*0014*/ 	.byte	0x00, 0xf0, 0x11, 0x00


	//----- nvinfo : EIATTR_KPARAM_INFO
	.align		4
.L_67:
        /*0018*/ 	.byte	0x04, 0x17
        /*001a*/ 	.short	(.L_69 - .L_68)
.L_68:
        /*001c*/ 	.word	0x00000000
        /*0020*/ 	.short	0x0005
        /*0022*/ 	.short	0x0028
        /*0024*/ 	.byte	0x00, 0xf5, 0x21, 0x00


	//----- nvinfo : EIATTR_KPARAM_INFO
	.align		4
.L_69:
        /*0028*/ 	.byte	0x04, 0x17
        /*002a*/ 	.short	(.L_71 - .L_70)
.L_70:
        /*002c*/ 	.word	0x00000000
        /*0030*/ 	.short	0x0004
        /*0032*/ 	.short	0x0020
        /*0034*/ 	.byte	0x00, 0xf5, 0x21, 0x00


	//----- nvinfo : EIATTR_KPARAM_INFO
	.align		4
.L_71:
        /*0038*/ 	.byte	0x04, 0x17
        /*003a*/ 	.short	(.L_73 - .L_72)
.L_72:
        /*003c*/ 	.word	0x00000000
        /*0040*/ 	.short	0x0003
        /*0042*/ 	.short	0x0018
        /*0044*/ 	.byte	0x00, 0xf5, 0x21, 0x00


	//----- nvinfo : EIATTR_KPARAM_INFO
	.align		4
.L_73:
        /*0048*/ 	.byte	0x04, 0x17
        /*004a*/ 	.short	(.L_75 - .L_74)
.L_74:
        /*004c*/ 	.word	0x00000000
        /*0050*/ 	.short	0x0002
        /*0052*/ 	.short	0x0010
        /*0054*/ 	.byte	0x00, 0xf5, 0x21, 0x00


	//----- nvinfo : EIATTR_KPARAM_INFO
	.align		4
.L_75:
        /*0058*/ 	.byte	0x04, 0x17
        /*005a*/ 	.short	(.L_77 - .L_76)
.L_76:
        /*005c*/ 	.word	0x00000000
        /*0060*/ 	.short	0x0001
        /*0062*/ 	.short	0x0008
        /*0064*/ 	.byte	0x00, 0xf5, 0x21, 0x00


	//----- nvinfo : EIATTR_KPARAM_INFO
	.align		4
.L_77:
        /*0068*/ 	.byte	0x04, 0x17
        /*006a*/ 	.short	(.L_79 - .L_78)
.L_78:
        /*006c*/ 	.word	0x00000000
        /*0070*/ 	.short	0x0000
        /*0072*/ 	.short	0x0000
        /*0074*/ 	.byte	0x00, 0xf5, 0x21, 0x00


	//----- nvinfo : EIATTR_SPARSE_MMA_MASK
	.align		4
.L_79:
        /*0078*/ 	.byte	0x03, 0x50
        /*007a*/ 	.short	0x0000


	//----- nvinfo : EIATTR_MAXREG_COUNT
	.align		4
        /*007c*/ 	.byte	0x03, 0x1b
        /*007e*/ 	.short	0x00ff


	//----- nvinfo : EIATTR_MERCURY_ISA_VERSION
	.align		4
        /*0080*/ 	.byte	0x03, 0x5f
        /*0082*/ 	.short	0x0101


	//----- nvinfo : EIATTR_VRC_CTA_INIT_COUNT
	.align		4
        /*0084*/ 	.byte	0x02, 0x4a
	.zero		1
	.zero		1


	//----- nvinfo : EIATTR_EXIT_INSTR_OFFSETS
	.align		4
        /*0088*/ 	.byte	0x04, 0x1c
        /*008a*/ 	.short	(.L_81 - .L_80)


	//   ....[0]....
.L_80:
        /*008c*/ 	.word	0x000008e0


	//----- nvinfo : EIATTR_CRS_STACK_SIZE
	.align		4
.L_81:
        /*0090*/ 	.byte	0x04, 0x1e
        /*0092*/ 	.short	(.L_83 - .L_82)
.L_82:
        /*0094*/ 	.word	0x00000000


	//----- nvinfo : EIATTR_CBANK_PARAM_SIZE
	.align		4
.L_83:
        /*0098*/ 	.byte	0x03, 0x19
        /*009a*/ 	.short	0x0034


	//----- nvinfo : EIATTR_PARAM_CBANK
	.align		4
        /*009c*/ 	.byte	0x04, 0x0a
        /*009e*/ 	.short	(.L_85 - .L_84)
	.align		4
.L_84:
        /*00a0*/ 	.word	index@(.nv.constant0._Z8calgammaPdS_PiS_S_S_i)
        /*00a4*/ 	.short	0x0380
        /*00a6*/ 	.short	0x0034


	//----- nvinfo : EIATTR_SW_WAR
	.align		4
.L_85:
        /*00a8*/ 	.byte	0x04, 0x36
        /*00aa*/ 	.short	(.L_87 - .L_86)
.L_86:
        /*00ac*/ 	.word	0x00000008
.L_87:


//--------------------- .nv.callgraph             --------------------------
	.section	.nv.callgraph,"",@"SHT_CUDA_CALLGRAPH"
	.align	4
	.sectionentsize	8
	.align		4
        /*0000*/ 	.word	0x00000000
	.align		4
        /*0004*/ 	.word	0xffffffff
	.align		4
        /*0008*/ 	.word	0x00000000
	.align		4
        /*000c*/ 	.word	0xfffffffe
	.align		4
        /*0010*/ 	.word	0x00000000
	.align		4
        /*0014*/ 	.word	0xfffffffd
	.align		4
        /*0018*/ 	.word	0x00000000
	.align		4
        /*001c*/ 	.word	0xfffffffc


//--------------------- .text._Z13calAlpha_betaPdS_PiS_iS0_ --------------------------
	.section	.text._Z13calAlpha_betaPdS_PiS_iS0_,"ax",@progbits
	.align	128
        .global         _Z13calAlpha_betaPdS_PiS_iS0_
        .type           _Z13calAlpha_betaPdS_PiS_iS0_,@function
        .size           _Z13calAlpha_betaPdS_PiS_iS0_,(.L_x_44 - _Z13calAlpha_betaPdS_PiS_iS0_)
        .other          _Z13calAlpha_betaPdS_PiS_iS0_,@"STO_CUDA_ENTRY STV_DEFAULT"
_Z13calAlpha_betaPdS_PiS_iS0_:
.text._Z13calAlpha_betaPdS_PiS_iS0_:
[----:B------:R-:W-:Y:S01]  /*0000*/  LDC R1, c[0x0][0x37c] ;  /* 0x0000df00ff017b82 */ /* 0x000fe20000000800 */
[----:B------:R-:W0:Y:S07]  /*0010*/  S2R R4, SR_CTAID.X ;  /* 0x0000000000047919 */ /* 0x000e2e0000002500 */
[----:B------:R-:W1:Y:S01]  /*0020*/  S2UR UR5, SR_CgaCtaId ;  /* 0x00000000000579c3 */ /* 0x000e620000008800 */
[----:B------:R-:W2:Y:S01]  /*0030*/  LDCU.64 UR14, c[0x0][0x358] ;  /* 0x00006b00ff0e77ac */ /* 0x000ea20008000a00 */
[----:B------:R-:W-:-:S02]  /*0040*/  HFMA2 R7, -RZ, RZ, 1.984375, 0 ;  /* 0x3ff00000ff077431 */ /* 0x000fc400000001ff */
[----:B------:R-:W-:Y:S01]  /*0050*/  IMAD.MOV.U32 R6, RZ, RZ, 0x0 ;  /* 0x00000000ff067424 */ /* 0x000fe200078e00ff */
[----:B------:R-:W-:Y:S01]  /*0060*/  UMOV UR4, 0x400 ;  /* 0x0000040000047882 */ /* 0x000fe20000000000 */
[----:B------:R-:W-:Y:S02]  /*0070*/  IMAD.MOV.U32 R23, RZ, RZ, 0x1 ;  /* 0x00000001ff177424 */ /* 0x000fe400078e00ff */
[----:B------:R-:W3:Y:S08]  /*0080*/  LDC.64 R2, c[0x0][0x388] ;  /* 0x0000e200ff027b82 */ /* 0x000ef00000000a00 */
[----:B------:R-:W4:Y:S08]  /*0090*/  LDC.64 R8, c[0x0][0x380] ;  /* 0x0000e000ff087b82 */ /* 0x000f300000000a00 */
[----:B------:R-:W4:Y:S01]  /*00a0*/  LDC.64 R10, c[0x0][0x390] ;  /* 0x0000e400ff0a7b82 */ /* 0x000f220000000a00 */
[----:B-1----:R-:W-:Y:S01]  /*00b0*/  ULEA UR4, UR5, UR4, 0x18 ;  /* 0x0000000405047291 */ /* 0x002fe2000f8ec0ff */
[----:B0-----:R-:W-:-:S06]  /*00c0*/  IMAD.SHL.U32 R4, R4, 0x8, RZ ;  /* 0x0000000804047824 */ /* 0x001fcc00078e00ff */
[----:B------:R-:W0:Y:S01]  /*00d0*/  S2UR UR5, SR_CTAID.Y ;  /* 0x00000000000579c3 */ /* 0x000e220000002600 */
[C---:B---3--:R-:W-:Y:S01]  /*00e0*/  IMAD.WIDE R2, R4.reuse, 0x8, R2 ;  /* 0x0000000804027825 */ /* 0x048fe200078e0202 */
[----:B------:R-:W-:-:S03]  /*00f0*/  IADD3 R20, PT, PT, R4, 0x5, RZ ;  /* 0x0000000504147810 */ /* 0x000fc60007ffe0ff */
[----:B------:R-:W-:Y:S01]  /*0100*/  VIADD R21, R4, 0x4 ;  /* 0x0000000404157836 */ /* 0x000fe20000000000 */
[----:B--2---:R1:W-:Y:S01]  /*0110*/  STG.E.64 desc[UR14][R2.64], R6 ;  /* 0x0000000602007986 */ /* 0x0043e2000c101b0e */
[--C-:B------:R-:W-:Y:S02]  /*0120*/  IMAD.MOV.U32 R18, RZ, RZ, R4.reuse ;  /* 0x000000ffff127224 */ /* 0x100fe400078e0004 */
[----:B------:R-:W-:Y:S01]  /*0130*/  IMAD.MOV.U32 R19, RZ, RZ, R4 ;  /* 0x000000ffff137224 */ /* 0x000fe200078e0004 */
[----:B------:R1:W-:Y:S04]  /*0140*/  STG.E.64 desc[UR14][R2.64+0x8], RZ ;  /* 0x000008ff02007986 */ /* 0x0003e8000c101b0e */
[----:B----4-:R1:W-:Y:S04]  /*0150*/  STS.128 [UR4], R8 ;  /* 0x00000008ff007988 */ /* 0x0103e80008000c04 */
[----:B------:R1:W-:Y:S04]  /*0160*/  STG.E.64 desc[UR14][R2.64+0x10], RZ ;  /* 0x000010ff02007986 */ /* 0x0003e8000c101b0e */
[----:B------:R1:W-:Y:S01]  /*0170*/  STG.E.64 desc[UR14][R2.64+0x18], RZ ;  /* 0x000018ff02007986 */ /* 0x0003e2000c101b0e */
[----:B0-----:R-:W-:-:S12]  /*0180*/  USHF.L.U32 UR6, UR5, 0x3, URZ ;  /* 0x0000000305067899 */ /* 0x001fd800080006ff */
.L_x_4:
[----:B------:R-:W0:Y:S08]  /*0190*/  LDC.64 R12, c[0x0][0x390] ;  /* 0x0000e400ff0c7b82 */ /* 0x000e300000000a00 */
[----:B-1----:R-:W1:Y:S08]  /*01a0*/  LDC.64 R10, c[0x0][0x388] ;  /* 0x0000e200ff0a7b82 */ /* 0x002e700000000a00 */
[----:B------:R-:W2:Y:S01]  /*01b0*/  LDC.64 R2, c[0x0][0x380] ;  /* 0x0000e000ff027b82 */ /* 0x000ea20000000a00 */
[----:B0-----:R-:W3:Y:S04]  /*01c0*/  LDG.E R6, desc[UR14][R12.64+0x4] ;  /* 0x0000040e0c067981 */ /* 0x001ee8000c1e1900 */
[----:B------:R-:W4:Y:S01]  /*01d0*/  LDG.E R5, desc[UR14][R12.64] ;  /* 0x0000000e0c057981 */ /* 0x000f22000c1e1900 */
[----:B------:R-:W-:Y:S01]  /*01e0*/  IADD3 R0, PT, PT, R4, R23, RZ ;  /* 0x0000001704007210 */ /* 0x000fe20007ffe0ff */
[----:B---3--:R-:W-:-:S04]  /*01f0*/  IMAD.IADD R7, R6, 0x1, R21 ;  /* 0x0000000106077824 */ /* 0x008fc800078e0215 */
[----:B------:R-:W-:Y:S02]  /*0200*/  IMAD R25, R6, 0x2, R0 ;  /* 0x0000000206197824 */ /* 0x000fe400078e0200 */
[----:B-1----:R-:W-:Y:S01]  /*0210*/  IMAD.WIDE R6, R7, 0x8, R10 ;  /* 0x0000000807067825 */ /* 0x002fe200078e020a */
[----:B----4-:R-:W-:-:S03]  /*0220*/  IADD3 R15, PT, PT, R5, R21, RZ ;  /* 0x00000015050f7210 */ /* 0x010fc60007ffe0ff */
[----:B--2---:R-:W-:Y:S02]  /*0230*/  IMAD.WIDE R24, R25, 0x8, R2 ;  /* 0x0000000819187825 */ /* 0x004fe400078e0202 */
[----:B------:R-:W2:Y:S02]  /*0240*/  LDG.E.64 R6, desc[UR14][R6.64] ;  /* 0x0000000e06067981 */ /* 0x000ea4000c1e1b00 */
[----:B------:R-:W-:Y:S02]  /*0250*/  IMAD R17, R5, 0x2, R18 ;  /* 0x0000000205117824 */ /* 0x000fe400078e0212 */
[----:B------:R-:W2:Y:S01]  /*0260*/  LDG.E.64 R24, desc[UR14][R24.64] ;  /* 0x0000000e18187981 */ /* 0x000ea2000c1e1b00 */
[----:B------:R-:W-:-:S04]  /*0270*/  IMAD.WIDE R14, R15, 0x8, R10 ;  /* 0x000000080f0e7825 */ /* 0x000fc800078e020a */
[----:B------:R-:W-:Y:S02]  /*0280*/  IMAD.WIDE R16, R17, 0x8, R2 ;  /* 0x0000000811107825 */ /* 0x000fe400078e0202 */
[----:B------:R-:W3:Y:S04]  /*0290*/  LDG.E.64 R14, desc[UR14][R14.64] ;  /* 0x0000000e0e0e7981 */ /* 0x000ee8000c1e1b00 */
[----:B------:R-:W3:Y:S01]  /*02a0*/  LDG.E.64 R16, desc[UR14][R16.64] ;  /* 0x0000000e10107981 */ /* 0x000ee2000c1e1b00 */
[----:B--2---:R-:W-:-:S08]  /*02b0*/  DMUL R8, R6, R24 ;  /* 0x0000001806087228 */ /* 0x004fd00000000000 */
[----:B---3--:R-:W-:Y:S01]  /*02c0*/  DFMA R26, R14, R16, R8 ;  /* 0x000000100e1a722b */ /* 0x008fe20000000008 */
[----:B------:R-:W-:-:S06]  /*02d0*/  IMAD.WIDE R8, R19, 0x8, R10 ;  /* 0x0000000813087825 */ /* 0x000fcc00078e020a */
[----:B------:R0:W-:Y:S04]  /*02e0*/  STG.E.64 desc[UR14][R8.64+0x20], R26 ;  /* 0x0000201a08007986 */ /* 0x0001e8000c101b0e */
[----:B------:R-:W2:Y:S04]  /*02f0*/  LDG.E R22, desc[UR14][R12.64+0xc] ;  /* 0x00000c0e0c167981 */ /* 0x000ea8000c1e1900 */
[----:B------:R-:W3:Y:S01]  /*0300*/  LDG.E R5, desc[UR14][R12.64+0x8] ;  /* 0x0000080e0c057981 */ /* 0x000ee2000c1e1900 */
[C---:B--2---:R-:W-:Y:S01]  /*0310*/  LEA R7, R22.reuse, R0, 0x1 ;  /* 0x0000000016077211 */ /* 0x044fe200078e08ff */
[----:B------:R-:W-:-:S04]  /*0320*/  IMAD.IADD R29, R22, 0x1, R21 ;  /* 0x00000001161d7824 */ /* 0x000fc800078e0215 */
[----:B------:R-:W-:-:S04]  /*0330*/  IMAD.WIDE R14, R7, 0x8, R2 ;  /* 0x00000008070e7825 */ /* 0x000fc800078e0202 */
[----:B------:R-:W-:Y:S02]  /*0340*/  IMAD.WIDE R28, R29, 0x8, R10 ;  /* 0x000000081d1c7825 */ /* 0x000fe400078e020a */
[----:B------:R-:W2:Y:S02]  /*0350*/  LDG.E.64 R14, desc[UR14][R14.64] ;  /* 0x0000000e0e0e7981 */ /* 0x000ea4000c1e1b00 */
[C---:B---3--:R-:W-:Y:S02]  /*0360*/  IMAD.IADD R17, R5.reuse, 0x1, R21 ;  /* 0x0000000105117824 */ /* 0x048fe400078e0215 */
[----:B------:R-:W-:Y:S01]  /*0370*/  IMAD R5, R5, 0x2, R18 ;  /* 0x0000000205057824 */ /* 0x000fe200078e0212 */
[----:B------:R-:W2:Y:S01]  /*0380*/  LDG.E.64 R6, desc[UR14][R28.64] ;  /* 0x0000000e1c067981 */ /* 0x000ea2000c1e1b00 */
[----:B------:R-:W-:-:S04]  /*0390*/  IMAD.WIDE R16, R17, 0x8, R10 ;  /* 0x0000000811107825 */ /* 0x000fc800078e020a */
[----:B0-----:R-:W-:Y:S02]  /*03a0*/  IMAD.WIDE R26, R5, 0x8, R2 ;  /* 0x00000008051a7825 */ /* 0x001fe400078e0202 */
[----:B------:R-:W3:Y:S04]  /*03b0*/  LDG.E.64 R16, desc[UR14][R16.64] ;  /* 0x0000000e10107981 */ /* 0x000ee8000c1e1b00 */
[----:B------:R-:W3:Y:S01]  /*03c0*/  LDG.E.64 R26, desc[UR14][R26.64] ;  /* 0x0000000e1a1a7981 */ /* 0x000ee2000c1e1b00 */
[----:B------:R-:W-:Y:S01]  /*03d0*/  IMAD.WIDE R24, R20, 0x8, R10 ;  /* 0x0000000814187825 */ /* 0x000fe200078e020a */
[----:B--2---:R-:W-:-:S08]  /*03e0*/  DMUL R6, R6, R14 ;  /* 0x0000000e06067228 */ /* 0x004fd00000000000 */
[----:B---3--:R-:W-:Y:S02]  /*03f0*/  DFMA R30, R16, R26, R6 ;  /* 0x0000001a101e722b */ /* 0x008fe40000000006 */
[----:B------:R-:W2:Y:S05]  /*0400*/  LDG.E.64 R6, desc[UR14][R24.64] ;  /* 0x0000000e18067981 */ /* 0x000eaa000c1e1b00 */
[----:B------:R0:W-:Y:S04]  /*0410*/  STG.E.64 desc[UR14][R8.64+0x28], R30 ;  /* 0x0000281e08007986 */ /* 0x0001e8000c101b0e */
[----:B------:R-:W3:Y:S04]  /*0420*/  LDG.E R22, desc[UR14][R12.64+0x14] ;  /* 0x0000140e0c167981 */ /* 0x000ee8000c1e1900 */
[----:B------:R-:W4:Y:S01]  /*0430*/  LDG.E R5, desc[UR14][R12.64+0x10] ;  /* 0x0000100e0c057981 */ /* 0x000f22000c1e1900 */
[C---:B---3--:R-:W-:Y:S01]  /*0440*/  IADD3 R29, PT, PT, R22.reuse, R21, RZ ;  /* 0x00000015161d7210 */ /* 0x048fe20007ffe0ff */
[----:B------:R-:W-:-:S04]  /*0450*/  IMAD R15, R22, 0x2, R0 ;  /* 0x00000002160f7824 */ /* 0x000fc800078e0200 */
[----:B------:R-:W-:-:S04]  /*0460*/  IMAD.WIDE R16, R15, 0x8, R2 ;  /* 0x000000080f107825 */ /* 0x000fc800078e0202 */
[----:B------:R-:W-:Y:S02]  /*0470*/  IMAD.WIDE R28, R29, 0x8, R10 ;  /* 0x000000081d1c7825 */ /* 0x000fe400078e020a */
[----:B------:R-:W3:Y:S02]  /*0480*/  LDG.E.64 R16, desc[UR14][R16.64] ;  /* 0x0000000e10107981 */ /* 0x000ee4000c1e1b00 */
[C---:B----4-:R-:W-:Y:S01]  /*0490*/  IMAD.IADD R27, R5.reuse, 0x1, R21 ;  /* 0x00000001051b7824 */ /* 0x050fe200078e0215 */
[----:B------:R-:W-:Y:S01]  /*04a0*/  LEA R5, R5, R18, 0x1 ;  /* 0x0000001205057211 */ /* 0x000fe200078e08ff */
[----:B------:R-:W3:Y:S02]  /*04b0*/  LDG.E.64 R14, desc[UR14][R28.64] ;  /* 0x0000000e1c0e7981 */ /* 0x000ee4000c1e1b00 */
[----:B------:R-:W-:-:S04]  /*04c0*/  IMAD.WIDE R26, R27, 0x8, R10 ;  /* 0x000000081b1a7825 */ /* 0x000fc800078e020a */
[----:B0-----:R-:W-:Y:S02]  /*04d0*/  IMAD.WIDE R30, R5, 0x8, R2 ;  /* 0x00000008051e7825 */ /* 0x001fe400078e0202 */
[----:B------:R-:W4:Y:S04]  /*04e0*/  LDG.E.64 R26, desc[UR14][R26.64] ;  /* 0x0000000e1a1a7981 */ /* 0x000f28000c1e1b00 */
[----:B------:R-:W4:Y:S01]  /*04f0*/  LDG.E.64 R30, desc[UR14][R30.64] ;  /* 0x0000000e1e1e7981 */ /* 0x000f22000c1e1b00 */
[----:B---3--:R-:W-:-:S08]  /*0500*/  DMUL R14, R14, R16 ;  /* 0x000000100e0e7228 */ /* 0x008fd00000000000 */
[----:B----4-:R-:W-:Y:S02]  /*0510*/  DFMA R32, R26, R30, R14 ;  /* 0x0000001e1a20722b */ /* 0x010fe4000000000e */
[----:B------:R-:W3:Y:S05]  /*0520*/  LDG.E.64 R14, desc[UR14][R24.64+0x8] ;  /* 0x0000080e180e7981 */ /* 0x000eea000c1e1b00 */
[----:B------:R0:W-:Y:S04]  /*0530*/  STG.E.64 desc[UR14][R8.64+0x30], R32 ;  /* 0x0000302008007986 */ /* 0x0001e8000c101b0e */
[----:B------:R-:W4:Y:S04]  /*0540*/  LDG.E R22, desc[UR14][R12.64+0x1c] ;  /* 0x00001c0e0c167981 */ /* 0x000f28000c1e1900 */
[----:B------:R-:W5:Y:S01]  /*0550*/  LDG.E R5, desc[UR14][R12.64+0x18] ;  /* 0x0000180e0c057981 */ /* 0x000f62000c1e1900 */
[----:B----4-:R-:W-:-:S02]  /*0560*/  IMAD.IADD R17, R22, 0x1, R21 ;  /* 0x0000000116117824 */ /* 0x010fc400078e0215 */
[----:B------:R-:W-:Y:S02]  /*0570*/  IMAD R29, R22, 0x2, R0 ;  /* 0x00000002161d7824 */ /* 0x000fe400078e0200 */
[----:B------:R-:W-:-:S04]  /*0580*/  IMAD.WIDE R16, R17, 0x8, R10 ;  /* 0x0000000811107825 */ /* 0x000fc800078e020a */
[----:B------:R-:W-:Y:S01]  /*0590*/  IMAD.WIDE R26, R29, 0x8, R2 ;  /* 0x000000081d1a7825 */ /* 0x000fe200078e0202 */
[C---:B-----5:R-:W-:Y:S01]  /*05a0*/  IADD3 R29, PT, PT, R5.reuse, R21, RZ ;  /* 0x00000015051d7210 */ /* 0x060fe20007ffe0ff */
[----:B------:R-:W4:Y:S02]  /*05b0*/  LDG.E.64 R16, desc[UR14][R16.64] ;  /* 0x0000000e10107981 */ /* 0x000f24000c1e1b00 */
[----:B------:R-:W-:Y:S02]  /*05c0*/  IMAD R31, R5, 0x2, R18 ;  /* 0x00000002051f7824 */ /* 0x000fe400078e0212 */
[----:B------:R-:W4:Y:S01]  /*05d0*/  LDG.E.64 R26, desc[UR14][R26.64] ;  /* 0x0000000e1a1a7981 */ /* 0x000f22000c1e1b00 */
[----:B------:R-:W-:-:S03]  /*05e0*/  IMAD.WIDE R28, R29, 0x8, R10 ;  /* 0x000000081d1c7825 */ /* 0x000fc600078e020a */
[----:B------:R-:W5:Y:S01]  /*05f0*/  LDG.E.64 R10, desc[UR14][R24.64+0x10] ;  /* 0x0000100e180a7981 */ /* 0x000f62000c1e1b00 */
[----:B------:R-:W-:-:S03]  /*0600*/  IMAD.WIDE R30, R31, 0x8, R2 ;  /* 0x000000081f1e7825 */ /* 0x000fc600078e0202 */
[----:B------:R-:W0:Y:S04]  /*0610*/  LDG.E.64 R28, desc[UR14][R28.64] ;  /* 0x0000000e1c1c7981 */ /* 0x000e28000c1e1b00 */
[----:B------:R-:W0:Y:S01]  /*0620*/  LDG.E.64 R30, desc[UR14][R30.64] ;  /* 0x0000000e1e1e7981 */ /* 0x000e22000c1e1b00 */
[----:B----4-:R-:W-:-:S08]  /*0630*/  DMUL R2, R16, R26 ;  /* 0x0000001a10027228 */ /* 0x010fd00000000000 */
[----:B0-----:R-:W-:-:S07]  /*0640*/  DFMA R32, R28, R30, R2 ;  /* 0x0000001e1c20722b */ /* 0x001fce0000000002 */
[----:B------:R0:W-:Y:S04]  /*0650*/  STG.E.64 desc[UR14][R8.64+0x38], R32 ;  /* 0x0000382008007986 */ /* 0x0001e8000c101b0e */
[----:B------:R-:W4:Y:S04]  /*0660*/  LDG.E.64 R2, desc[UR14][R24.64+0x18] ;  /* 0x0000180e18027981 */ /* 0x000f28000c1e1b00 */
[----:B------:R-:W0:Y:S01]  /*0670*/  LDG.E.64 R12, desc[UR14][R24.64] ;  /* 0x0000000e180c7981 */ /* 0x000e22000c1e1b00 */
[----:B--2---:R-:W-:-:S08]  /*0680*/  DADD R6, RZ, R6 ;  /* 0x00000000ff067229 */ /* 0x004fd00000000006 */
[----:B---3--:R-:W-:-:S08]  /*0690*/  DADD R6, R6, R14 ;  /* 0x0000000006067229 */ /* 0x008fd0000000000e */
[----:B-----5:R-:W-:-:S08]  /*06a0*/  DADD R6, R6, R10 ;  /* 0x0000000006067229 */ /* 0x020fd0000000000a */
[----:B----4-:R-:W-:-:S06]  /*06b0*/  DADD R16, R6, R2 ;  /* 0x0000000006107229 */ /* 0x010fcc0000000002 */
[----:B------:R-:W1:Y:S01]  /*06c0*/  MUFU.RCP64H R7, R17 ;  /* 0x0000001100077308 */ /* 0x000e620000001800 */
[----:B------:R-:W-:-:S06]  /*06d0*/  IMAD.MOV.U32 R6, RZ, RZ, 0x1 ;  /* 0x00000001ff067424 */ /* 0x000fcc00078e00ff */
[----:B-1----:R-:W-:-:S08]  /*06e0*/  DFMA R10, -R16, R6, 1 ;  /* 0x3ff00000100a742b */ /* 0x002fd00000000106 */
[----:B------:R-:W-:-:S08]  /*06f0*/  DFMA R10, R10, R10, R10 ;  /* 0x0000000a0a0a722b */ /* 0x000fd0000000000a */
[----:B------:R-:W-:-:S08]  /*0700*/  DFMA R10, R6, R10, R6 ;  /* 0x0000000a060a722b */ /* 0x000fd00000000006 */
[----:B------:R-:W-:-:S08]  /*0710*/  DFMA R6, -R16, R10, 1 ;  /* 0x3ff000001006742b */ /* 0x000fd0000000010a */
[----:B------:R-:W-:-:S08]  /*0720*/  DFMA R6, R10, R6, R10 ;  /* 0x000000060a06722b */ /* 0x000fd0000000000a */
[----:B0-----:R-:W-:-:S08]  /*0730*/  DMUL R8, R12, R6 ;  /* 0x000000060c087228 */ /* 0x001fd00000000000 */
[----:B------:R-:W-:-:S08]  /*0740*/  DFMA R10, -R16, R8, R12 ;  /* 0x00000008100a722b */ /* 0x000fd0000000010c */
[----:B------:R-:W-:Y:S01]  /*0750*/  DFMA R6, R6, R10, R8 ;  /* 0x0000000a0606722b */ /* 0x000fe20000000008 */
[----:B------:R-:W-:-:S09]  /*0760*/  FSETP.GEU.AND P1, PT, |R13|, 6.5827683646048100446e-37, PT ;  /* 0x036000000d00780b */ /* 0x000fd20003f2e200 */
[----:B------:R-:W-:-:S05]  /*0770*/  FFMA R0, RZ, R17, R7 ;  /* 0x00000011ff007223 */ /* 0x000fca0000000007 */
[----:B------:R-:W-:-:S13]  /*0780*/  FSETP.GT.AND P0, PT, |R0|, 1.469367938527859385e-39, PT ;  /* 0x001000000000780b */ /* 0x000fda0003f04200 */
[----:B------:R-:W-:Y:S05]  /*0790*/  @P0 BRA P1, `(.L_x_0) ;  /* 0x00000000001c0947 */ /* 0x000fea0000800000 */
[----:B------:R-:W-:Y:S01]  /*07a0*/  MOV R10, R12 ;  /* 0x0000000c000a7202 */ /* 0x000fe20000000f00 */
[----:B------:R-:W-:Y:S01]  /*07b0*/  IMAD.MOV.U32 R11, RZ, RZ, R13 ;  /* 0x000000ffff0b7224 */ /* 0x000fe200078e000d */
[----:B------:R-:W-:Y:S01]  /*07c0*/  MOV R13, R17 ;  /* 0x00000011000d7202 */ /* 0x000fe20000000f00 */
[----:B------:R-:W-:Y:S01]  /*07d0*/  IMAD.MOV.U32 R12, RZ, RZ, R16 ;  /* 0x000000ffff0c7224 */ /* 0x000fe200078e0010 */
[----:B------:R-:W-:-:S07]  /*07e0*/  MOV R0, 0x800 ;  /* 0x0000080000007802 */ /* 0x000fce0000000f00 */
[----:B------:R-:W-:Y:S05]  /*07f0*/  CALL.REL.NOINC `($__internal_0_$__cuda_sm20_div_rn_f64_full) ;  /* 0x0000002800d07944 */ /* 0x000fea0003c00000 */
[----:B------:R-:W-:-:S07]  /*0800*/  IMAD.MOV.U32 R7, RZ, RZ, R5 ;  /* 0x000000ffff077224 */ /* 0x000fce00078e0005 */
.L_x_0:
[----:B------:R-:W2:Y:S01]  /*0810*/  LDG.E.64 R10, desc[UR14][R24.64+0x8] ;  /* 0x0000080e180a7981 */ /* 0x000ea2000c1e1b00 */
[----:B------:R-:W0:Y:S01]  /*0820*/  MUFU.RCP64H R9, R17 ;  /* 0x0000001100097308 */ /* 0x000e220000001800 */
[----:B------:R-:W-:Y:S02]  /*0830*/  IMAD.MOV.U32 R8, RZ, RZ, 0x1 ;  /* 0x00000001ff087424 */ /* 0x000fe400078e00ff */
[----:B------:R1:W-:Y:S04]  /*0840*/  STG.E.64 desc[UR14][R24.64], R6 ;  /* 0x0000000618007986 */ /* 0x0003e8000c101b0e */
[----:B0-----:R-:W-:-:S08]  /*0850*/  DFMA R12, -R16, R8, 1 ;  /* 0x3ff00000100c742b */ /* 0x001fd00000000108 */
[----:B------:R-:W-:-:S08]  /*0860*/  DFMA R12, R12, R12, R12 ;  /* 0x0000000c0c0c722b */ /* 0x000fd0000000000c */
[----:B------:R-:W-:-:S08]  /*0870*/  DFMA R12, R8, R12, R8 ;  /* 0x0000000c080c722b */ /* 0x000fd00000000008 */
[----:B------:R-:W-:-:S08]  /*0880*/  DFMA R8, -R16, R12, 1 ;  /* 0x3ff000001008742b */ /* 0x000fd0000000010c */
[----:B------:R-:W-:-:S08]  /*0890*/  DFMA R14, R12, R8, R12 ;  /* 0x000000080c0e722b */ /* 0x000fd0000000000c */
[----:B--2---:R-:W-:Y:S01]  /*08a0*/  DMUL R8, R14, R10 ;  /* 0x0000000a0e087228 */ /* 0x004fe20000000000 */
[----:B------:R-:W-:-:S07]  /*08b0*/  FSETP.GEU.AND P1, PT, |R11|, 6.5827683646048100446e-37, PT ;  /* 0x036000000b00780b */ /* 0x000fce0003f2e200 */
[----:B------:R-:W-:-:S08]  /*08c0*/  DFMA R12, -R16, R8, R10 ;  /* 0x00000008100c722b */ /* 0x000fd0000000010a */
[----:B------:R-:W-:-:S10]  /*08d0*/  DFMA R8, R14, R12, R8 ;  /* 0x0000000c0e08722b */ /* 0x000fd40000000008 */
[----:B------:R-:W-:-:S05]  /*08e0*/  FFMA R0, RZ, R17, R9 ;  /* 0x00000011ff007223 */ /* 0x000fca0000000009 */
[----:B------:R-:W-:-:S13]  /*08f0*/  FSETP.GT.AND P0, PT, |R0|, 1.469367938527859385e-39, PT ;  /* 0x001000000000780b */ /* 0x000fda0003f04200 */
[----:B-1----:R-:W-:Y:S05]  /*0900*/  @P0 BRA P1, `(.L_x_1) ;  /* 0x0000000000180947 */ /* 0x002fea0000800000 */
[----:B------:R-:W-:Y:S01]  /*0910*/  MOV R12, R16 ;  /* 0x00000010000c7202 */ /* 0x000fe20000000f00 */
[----:B------:R-:W-:Y:S01]  /*0920*/  IMAD.MOV.U32 R13, RZ, RZ, R17 ;  /* 0x000000ffff0d7224 */ /* 0x000fe200078e0011 */
[----:B------:R-:W-:-:S07]  /*0930*/  MOV R0, 0x950 ;  /* 0x0000095000007802 */ /* 0x000fce0000000f00 */
[----:B------:R-:W-:Y:S05]  /*0940*/  CALL.REL.NOINC `($__internal_0_$__cuda_sm20_div_rn_f64_full) ;  /* 0x00000028007c7944 */ /* 0x000fea0003c00000 */
[----:B------:R-:W-:Y:S01]  /*0950*/  IMAD.MOV.U32 R8, RZ, RZ, R6 ;  /* 0x000000ffff087224 */ /* 0x000fe200078e0006 */
[----:B------:R-:W-:-:S07]  /*0960*/  MOV R9, R5 ;  /* 0x0000000500097202 */ /* 0x000fce0000000f00 */
.L_x_1:
        /* <DEDUP_REMOVED lines=16> */
[----:B------:R-:W-:Y:S01]  /*0a70*/  IMAD.MOV.U32 R12, RZ, RZ, R16 ;  /* 0x000000ffff0c7224 */ /* 0x000fe200078e0010 */
[----:B------:R-:W-:Y:S02]  /*0a80*/  MOV R13, R17 ;  /* 0x00000011000d7202 */ /* 0x000fe40000000f00 */
[----:B------:R-:W-:-:S07]  /*0a90*/  MOV R0, 0xab0 ;  /* 0x00000ab000007802 */ /* 0x000fce0000000f00 */
[----:B------:R-:W-:Y:S05]  /*0aa0*/  CALL.REL.NOINC `($__internal_0_$__cuda_sm20_div_rn_f64_full) ;  /* 0x0000002800247944 */ /* 0x000fea0003c00000 */
[----:B------:R-:W-:-:S07]  /*0ab0*/  IMAD.MOV.U32 R7, RZ, RZ, R5 ;  /* 0x000000ffff077224 */ /* 0x000fce00078e0005 */
.L_x_2:
[----:B------:R-:W0:Y:S01]  /*0ac0*/  MUFU.RCP64H R9, R17 ;  /* 0x0000001100097308 */ /* 0x000e220000001800 */
[----:B------:R-:W-:Y:S01]  /*0ad0*/  IMAD.MOV.U32 R8, RZ, RZ, 0x1 ;  /* 0x00000001ff087424 */ /* 0x000fe200078e00ff */
[----:B------:R1:W-:Y:S01]  /*0ae0*/  STG.E.64 desc[UR14][R24.64+0x10], R6 ;  /* 0x0000100618007986 */ /* 0x0003e2000c101b0e */
[----:B------:R-:W-:-:S04]  /*0af0*/  FSETP.GEU.AND P1, PT, |R3|, 6.5827683646048100446e-37, PT ;  /* 0x036000000300780b */ /* 0x000fc80003f2e200 */
[----:B0-----:R-:W-:-:S08]  /*0b00*/  DFMA R10, -R16, R8, 1 ;  /* 0x3ff00000100a742b */ /* 0x001fd00000000108 */
[----:B------:R-:W-:-:S08]  /*0b10*/  DFMA R10, R10, R10, R10 ;  /* 0x0000000a0a0a722b */ /* 0x000fd0000000000a */
[----:B------:R-:W-:-:S08]  /*0b20*/  DFMA R10, R8, R10, R8 ;  /* 0x0000000a080a722b */ /* 0x000fd00000000008 */
[----:B------:R-:W-:-:S08]  /*0b30*/  DFMA R8, -R16, R10, 1 ;  /* 0x3ff000001008742b */ /* 0x000fd0000000010a */
[----:B------:R-:W-:-:S08]  /*0b40*/  DFMA R12, R10, R8, R10 ;  /* 0x000000080a0c722b */ /* 0x000fd0000000000a */
[----:B------:R-:W-:-:S08]  /*0b50*/  DMUL R8, R2, R12 ;  /* 0x0000000c02087228 */ /* 0x000fd00000000000 */
[----:B------:R-:W-:-:S08]  /*0b60*/  DFMA R10, -R16, R8, R2 ;  /* 0x00000008100a722b */ /* 0x000fd00000000102 */
[----:B------:R-:W-:-:S10]  /*0b70*/  DFMA R8, R12, R10, R8 ;  /* 0x0000000a0c08722b */ /* 0x000fd40000000008 */
[----:B------:R-:W-:-:S05]  /*0b80*/  FFMA R0, RZ, R17, R9 ;  /* 0x00000011ff007223 */ /* 0x000fca0000000009 */
[----:B------:R-:W-:-:S13]  /*0b90*/  FSETP.GT.AND P0, PT, |R0|, 1.469367938527859385e-39, PT ;  /* 0x001000000000780b */ /* 0x000fda0003f04200 */
[----:B-1----:R-:W-:Y:S05]  /*0ba0*/  @P0 BRA P1, `(.L_x_3) ;  /* 0x0000000000200947 */ /* 0x002fea0000800000 */
[----:B------:R-:W-:Y:S01]  /*0bb0*/  MOV R10, R2 ;  /* 0x00000002000a7202 */ /* 0x000fe20000000f00 */
[----:B------:R-:W-:Y:S01]  /*0bc0*/  IMAD.MOV.U32 R11, RZ, RZ, R3 ;  /* 0x000000ffff0b7224 */ /* 0x000fe200078e0003 */
[----:B------:R-:W-:Y:S01]  /*0bd0*/  MOV R13, R17 ;  /* 0x00000011000d7202 */ /* 0x000fe20000000f00 */
[----:B------:R-:W-:Y:S01]  /*0be0*/  IMAD.MOV.U32 R12, RZ, RZ, R16 ;  /* 0x000000ffff0c7224 */ /* 0x000fe200078e0010 */
[----:B------:R-:W-:-:S07]  /*0bf0*/  MOV R0, 0xc10 ;  /* 0x00000c1000007802 */ /* 0x000fce0000000f00 */
[----:B------:R-:W-:Y:S05]  /*0c00*/  CALL.REL.NOINC `($__internal_0_$__cuda_sm20_div_rn_f64_full) ;  /* 0x0000002400cc7944 */ /* 0x000fea0003c00000 */
[----:B------:R-:W-:Y:S02]  /*0c10*/  IMAD.MOV.U32 R8, RZ, RZ, R6 ;  /* 0x000000ffff087224 */ /* 0x000fe400078e0006 */
[----:B------:R-:W-:-:S07]  /*0c20*/  IMAD.MOV.U32 R9, RZ, RZ, R5 ;  /* 0x000000ffff097224 */ /* 0x000fce00078e0005 */
.L_x_3:
[----:B------:R0:W-:Y:S01]  /*0c30*/  STG.E.64 desc[UR14][R24.64+0x18], R8 ;  /* 0x0000180818007986 */ /* 0x0001e2000c101b0e */
[----:B------:R-:W-:Y:S01]  /*0c40*/  IADD3 R23, PT, PT, R23, 0x8, RZ ;  /* 0x0000000817177810 */ /* 0x000fe20007ffe0ff */
[----:B------:R-:W-:Y:S01]  /*0c50*/  IMAD.IADD R19, R4, 0x1, R19 ;  /* 0x0000000104137824 */ /* 0x000fe200078e0213 */
[----:B------:R-:W-:Y:S01]  /*0c60*/  IADD3 R21, PT, PT, R21, 0x1, RZ ;  /* 0x0000000115157810 */ /* 0x000fe20007ffe0ff */
[----:B------:R-:W-:Y:S01]  /*0c70*/  VIADD R18, R18, 0x8 ;  /* 0x0000000812127836 */ /* 0x000fe20000000000 */
[----:B------:R-:W-:Y:S01]  /*0c80*/  ISETP.NE.AND P0, PT, R23, 0x39, PT ;  /* 0x000000391700780c */ /* 0x000fe20003f05270 */
[----:B------:R-:W-:-:S12]  /*0c90*/  VIADD R20, R20, 0x1 ;  /* 0x0000000114147836 */ /* 0x000fd80000000000 */
[----:B0-----:R-:W-:Y:S05]  /*0ca0*/  @P0 BRA `(.L_x_4) ;  /* 0xfffffff400380947 */ /* 0x001fea000383ffff */
[----:B------:R-:W0:Y:S01]  /*0cb0*/  LDC.64 R6, c[0x0][0x388] ;  /* 0x0000e200ff067b82 */ /* 0x000e220000000a00 */
[----:B------:R-:W-:Y:S01]  /*0cc0*/  IMAD.U32 R3, RZ, RZ, UR6 ;  /* 0x00000006ff037e24 */ /* 0x000fe2000f8e00ff */
[----:B------:R-:W-:Y:S01]  /*0cd0*/  UIMAD.WIDE.U32 UR4, UR5, 0x40, URZ ;  /* 0x00000040050478a5 */ /* 0x000fe2000f8e00ff */
[----:B------:R-:W-:Y:S01]  /*0ce0*/  MOV R8, 0x0 ;  /* 0x0000000000087802 */ /* 0x000fe20000000f00 */
[----:B------:R-:W-:Y:S01]  /*0cf0*/  IMAD.MOV.U32 R9, RZ, RZ, 0x3ff00000 ;  /* 0x3ff00000ff097424 */ /* 0x000fe200078e00ff */
[----:B------:R-:W-:Y:S01]  /*0d00*/  CS2R R24, SRZ ;  /* 0x0000000000187805 */ /* 0x000fe2000001ff00 */
[----:B------:R-:W-:Y:S02]  /*0d10*/  UIADD3 UR11, UP0, UPT, UR4, 0x10060, URZ ;  /* 0x00010060040b7890 */ /* 0x000fe4000ff1e0ff */
[----:B------:R-:W-:Y:S01]  /*0d20*/  IMAD.U32 R10, RZ, RZ, UR4 ;  /* 0x00000004ff0a7e24 */ /* 0x000fe2000f8e00ff */
[----:B------:R-:W-:Y:S01]  /*0d30*/  UIADD3 UR13, UP1, UPT, UR4, 0x10040, URZ ;  /* 0x00010040040d7890 */ /* 0x000fe2000ff3e0ff */
[----:B------:R-:W-:Y:S01]  /*0d40*/  MOV R11, UR5 ;  /* 0x00000005000b7c02 */ /* 0x000fe20008000f00 */
[----:B------:R-:W-:-:S02]  /*0d50*/  UIADD3 UR8, UPT, UPT, UR6, 0x2009, URZ ;  /* 0x0000200906087890 */ /* 0x000fc4000fffe0ff */
[----:B------:R-:W-:Y:S01]  /*0d60*/  MOV R22, R10 ;  /* 0x0000000a00167202 */ /* 0x000fe20000000f00 */
[----:B------:R-:W1:Y:S01]  /*0d70*/  LDCU.128 UR20, c[0x0][0x380] ;  /* 0x00007000ff1477ac */ /* 0x000e620008000c00 */
[----:B------:R-:W-:Y:S02]  /*0d80*/  UIADD3.X UR12, UPT, UPT, URZ, UR5, URZ, UP0, !UPT ;  /* 0x00000005ff0c7290 */ /* 0x000fe400087fe4ff */
[----:B------:R-:W-:Y:S01]  /*0d90*/  UIADD3.X UR16, UPT, UPT, URZ, UR5, URZ, UP1, !UPT ;  /* 0x00000005ff107290 */ /* 0x000fe20008ffe4ff */
[----:B------:R-:W-:Y:S01]  /*0da0*/  UMOV UR10, 0x2009 ;  /* 0x00002009000a7882 */ /* 0x000fe20000000000 */
[----:B------:R-:W-:Y:S01]  /*0db0*/  UMOV UR9, UR4 ;  /* 0x0000000400097c82 */ /* 0x000fe20008000000 */
[----:B0-----:R-:W-:Y:S01]  /*0dc0*/  IMAD.WIDE.U32 R6, R3, 0x8, R6 ;  /* 0x0000000803067825 */ /* 0x001fe200078e0006 */
[----:B------:R-:W-:Y:S01]  /*0dd0*/  UMOV UR7, UR5 ;  /* 0x0000000500077c82 */ /* 0x000fe20008000000 */
[----:B------:R-:W0:Y:S03]  /*0de0*/  LDC.64 R2, c[0x0][0x380] ;  /* 0x0000e000ff027b82 */ /* 0x000e260000000a00 */
[----:B------:R-:W-:Y:S04]  /*0df0*/  STG.E.64 desc[UR14][R6.64+0x10048], RZ ;  /* 0x010048ff06007986 */ /* 0x000fe8000c101b0e */
[----:B------:R-:W-:Y:S04]  /*0e00*/  STG.E.64 desc[UR14][R6.64+0x10050], RZ ;  /* 0x010050ff06007986 */ /* 0x000fe8000c101b0e */
[----:B------:R-:W-:Y:S04]  /*0e10*/  STG.E.64 desc[UR14][R6.64+0x10058], RZ ;  /* 0x010058ff06007986 */ /* 0x000fe8000c101b0e */
[----:B------:R2:W-:Y:S02]  /*0e20*/  STG.E.64 desc[UR14][R6.64+0x10040], R8 ;  /* 0x0100400806007986 */ /* 0x0005e4000c101b0e */
[----:B--2---:R-:W-:-:S02]  /*0e30*/  IMAD.U32 R9, RZ, RZ, UR5 ;  /* 0x00000005ff097e24 */ /* 0x004fc4000f8e00ff */
[----:B------:R-:W-:Y:S02]  /*0e40*/  IMAD.U32 R8, RZ, RZ, UR4 ;  /* 0x00000004ff087e24 */ /* 0x000fe4000f8e00ff */
[----:B-1----:R-:W-:-:S07]  /*0e50*/  IMAD.MOV.U32 R23, RZ, RZ, R9 ;  /* 0x000000ffff177224 */ /* 0x002fce00078e0009 */
.L_x_9:
[----:B------:R-:W1:Y:S02]  /*0e60*/  LDC.64 R6, c[0x0][0x390] ;  /* 0x0000e400ff067b82 */ /* 0x000e640000000a00 */
[----:B-1----:R-:W2:Y:S04]  /*0e70*/  LDG.E R11, desc[UR14][R6.64+0x4] ;  /* 0x0000040e060b7981 */ /* 0x002ea8000c1e1900 */
[----:B------:R-:W3:Y:S01]  /*0e80*/  LDG.E R5, desc[UR14][R6.64] ;  /* 0x0000000e06057981 */ /* 0x000ee2000c1e1900 */
[----:B------:R-:W-:Y:S01]  /*0e90*/  UIADD3 UR4, UP0, UPT, UR13, UR20, URZ ;  /* 0x000000140d047290 */ /* 0x000fe2000ff1e0ff */
[----:B------:R-:W-:-:S05]  /*0ea0*/  IMAD.U32 R0, RZ, RZ, UR21 ;  /* 0x00000015ff007e24 */ /* 0x000fca000f8e00ff */
[----:B------:R-:W-:-:S04]  /*0eb0*/  PLOP3.LUT P2, PT, PT, PT, UP0, 0x80, 0x8 ;  /* 0x000000000008781c */ /* 0x000fc80003f4f008 */
[----:B------:R-:W-:Y:S01]  /*0ec0*/  IADD3.X R0, PT, PT, R0, UR16, RZ, P2, !PT ;  /* 0x0000001000007c10 */ /* 0x000fe200097fe4ff */
[C---:B--2---:R-:W-:Y:S01]  /*0ed0*/  IMAD.WIDE R12, R11.reuse, 0x8, R22 ;  /* 0x000000080b0c7825 */ /* 0x044fe200078e0216 */
[----:B------:R-:W-:-:S03]  /*0ee0*/  LEA R15, R11, UR8, 0x1 ;  /* 0x000000080b0f7c11 */ /* 0x000fc6000f8e08ff */
[C---:B---3--:R-:W-:Y:S01]  /*0ef0*/  IMAD.WIDE R8, R5.reuse, 0x8, R22 ;  /* 0x0000000805087825 */ /* 0x048fe200078e0216 */
[----:B------:R-:W-:Y:S02]  /*0f00*/  SHF.L.U32 R11, R5, 0x1, RZ ;  /* 0x00000001050b7819 */ /* 0x000fe400000006ff */
[----:B------:R-:W-:Y:S01]  /*0f10*/  IADD3 R20, P1, PT, R12, UR22, RZ ;  /* 0x000000160c147c10 */ /* 0x000fe2000ff3e0ff */
[----:B0-----:R-:W-:Y:S01]  /*0f20*/  IMAD.WIDE R14, R15, 0x8, R2 ;  /* 0x000000080f0e7825 */ /* 0x001fe200078e0202 */
[----:B------:R-:W-:Y:S02]  /*0f30*/  IADD3 R18, P0, PT, R8, UR22, RZ ;  /* 0x0000001608127c10 */ /* 0x000fe4000ff1e0ff */
[----:B------:R-:W-:Y:S01]  /*0f40*/  IADD3.X R21, PT, PT, R13, UR23, RZ, P1, !PT ;  /* 0x000000170d157c10 */ /* 0x000fe20008ffe4ff */
[----:B------:R-:W-:Y:S01]  /*0f50*/  IMAD.WIDE R10, R11, 0x8, R24 ;  /* 0x000000080b0a7825 */ /* 0x000fe200078e0218 */
[----:B------:R-:W-:Y:S01]  /*0f60*/  IADD3.X R19, PT, PT, R9, UR23, RZ, P0, !PT ;  /* 0x0000001709137c10 */ /* 0x000fe200087fe4ff */
[----:B------:R-:W2:Y:S01]  /*0f70*/  LDG.E.64 R14, desc[UR14][R14.64] ;  /* 0x0000000e0e0e7981 */ /* 0x000ea2000c1e1b00 */
[----:B------:R-:W-:-:S03]  /*0f80*/  IADD3 R12, P0, PT, R10, UR4, RZ ;  /* 0x000000040a0c7c10 */ /* 0x000fc6000ff1e0ff */
[----:B------:R-:W2:Y:S02]  /*0f90*/  LDG.E.64 R8, desc[UR14][R20.64+0x10060] ;  /* 0x0100600e14087981 */ /* 0x000ea4000c1e1b00 */
[----:B------:R-:W-:Y:S02]  /*0fa0*/  IMAD.X R13, R11, 0x1, R0, P0 ;  /* 0x000000010b0d7824 */ /* 0x000fe400000e0600 */
[----:B------:R-:W3:Y:S04]  /*0fb0*/  LDG.E.64 R10, desc[UR14][R18.64+0x10060] ;  /* 0x0100600e120a7981 */ /* 0x000ee8000c1e1b00 */
[----:B------:R-:W3:Y:S01]  /*0fc0*/  LDG.E.64 R12, desc[UR14][R12.64] ;  /* 0x0000000e0c0c7981 */ /* 0x000ee2000c1e1b00 */
[----:B------:R-:W-:-:S04]  /*0fd0*/  UIADD3 UR5, UP0, UPT, UR11, UR22, URZ ;  /* 0x000000160b057290 */ /* 0x000fc8000ff1e0ff */
[----:B------:R-:W-:Y:S01]  /*0fe0*/  UIADD3.X UR17, UPT, UPT, UR12, UR23, URZ, UP0, !UPT ;  /* 0x000000170c117290 */ /* 0x000fe200087fe4ff */
[----:B--2---:R-:W-:Y:S01]  /*0ff0*/  DMUL R16, R8, R14 ;  /* 0x0000000e08107228 */ /* 0x004fe20000000000 */
[----:B------:R-:W-:-:S04]  /*1000*/  IMAD.U32 R8, RZ, RZ, UR5 ;  /* 0x00000005ff087e24 */ /* 0x000fc8000f8e00ff */
[----:B------:R-:W-:-:S03]  /*1010*/  MOV R9, UR17 ;  /* 0x0000001100097c02 */ /* 0x000fc60008000f00 */
[----:B---3--:R-:W-:-:S07]  /*1020*/  DFMA R10, R10, R12, R16 ;  /* 0x0000000c0a0a722b */ /* 0x008fce0000000010 */
[----:B------:R0:W-:Y:S04]  /*1030*/  STG.E.64 desc[UR14][R8.64], R10 ;  /* 0x0000000a08007986 */ /* 0x0001e8000c101b0e */
[----:B------:R-:W2:Y:S04]  /*1040*/  LDG.E R15, desc[UR14][R6.64+0xc] ;  /* 0x00000c0e060f7981 */ /* 0x000ea8000c1e1900 */
[----:B------:R-:W3:Y:S01]  /*1050*/  LDG.E R5, desc[UR14][R6.64+0x8] ;  /* 0x0000080e06057981 */ /* 0x000ee2000c1e1900 */
[C---:B--2---:R-:W-:Y:S01]  /*1060*/  IMAD.WIDE R16, R15.reuse, 0x8, R22 ;  /* 0x000000080f107825 */ /* 0x044fe200078e0216 */
[----:B------:R-:W-:-:S03]  /*1070*/  LEA R19, R15, UR8, 0x1 ;  /* 0x000000080f137c11 */ /* 0x000fc6000f8e08ff */
[----:B---3--:R-:W-:Y:S01]  /*1080*/  IMAD.WIDE R12, R5, 0x8, R22 ;  /* 0x00000008050c7825 */ /* 0x008fe200078e0216 */
[----:B------:R-:W-:-:S03]  /*1090*/  IADD3 R28, P1, PT, R16, UR22, RZ ;  /* 0x00000016101c7c10 */ /* 0x000fc6000ff3e0ff */
[----:B------:R-:W-:Y:S01]  /*10a0*/  IMAD.SHL.U32 R15, R5, 0x2, RZ ;  /* 0x00000002050f7824 */ /* 0x000fe200078e00ff */
[----:B------:R-:W-:Y:S01]  /*10b0*/  IADD3 R26, P0, PT, R12, UR22, RZ ;  /* 0x000000160c1a7c10 */ /* 0x000fe2000ff1e0ff */
[----:B------:R-:W-:Y:S01]  /*10c0*/  IMAD.WIDE R18, R19, 0x8, R2 ;  /* 0x0000000813127825 */ /* 0x000fe200078e0202 */
[----:B------:R-:W-:Y:S02]  /*10d0*/  IADD3.X R29, PT, PT, R17, UR23, RZ, P1, !PT ;  /* 0x00000017111d7c10 */ /* 0x000fe40008ffe4ff */
[----:B------:R-:W-:Y:S01]  /*10e0*/  IADD3.X R27, PT, PT, R13, UR23, RZ, P0, !PT ;  /* 0x000000170d1b7c10 */ /* 0x000fe200087fe4ff */
[----:B------:R-:W-:Y:S02]  /*10f0*/  IMAD.WIDE R14, R15, 0x8, R24 ;  /* 0x000000080f0e7825 */ /* 0x000fe400078e0218 */
[----:B------:R-:W2:Y:S01]  /*1100*/  LDG.E.64 R18, desc[UR14][R18.64] ;  /* 0x0000000e12127981 */ /* 0x000ea2000c1e1b00 */
[----:B------:R-:W-:-:S03]  /*1110*/  IADD3 R14, P0, PT, R14, UR4, RZ ;  /* 0x000000040e0e7c10 */ /* 0x000fc6000ff1e0ff */
[----:B------:R-:W2:Y:S02]  /*1120*/  LDG.E.64 R16, desc[UR14][R28.64+0x10060] ;  /* 0x0100600e1c107981 */ /* 0x000ea4000c1e1b00 */
[----:B------:R-:W-:Y:S02]  /*1130*/  IMAD.X R15, R15, 0x1, R0, P0 ;  /* 0x000000010f0f7824 */ /* 0x000fe400000e0600 */
[----:B0-----:R-:W3:Y:S04]  /*1140*/  LDG.E.64 R10, desc[UR14][R26.64+0x10060] ;  /* 0x0100600e1a0a7981 */ /* 0x001ee8000c1e1b00 */
[----:B------:R-:W3:Y:S01]  /*1150*/  LDG.E.64 R12, desc[UR14][R14.64] ;  /* 0x0000000e0e0c7981 */ /* 0x000ee2000c1e1b00 */
[----:B------:R-:W-:-:S04]  /*1160*/  IADD3 R20, P0, PT, R22, UR22, RZ ;  /* 0x0000001616147c10 */ /* 0x000fc8000ff1e0ff */
[----:B------:R-:W-:Y:S01]  /*1170*/  IADD3.X R21, PT, PT, R23, UR23, RZ, P0, !PT ;  /* 0x0000001717157c10 */ /* 0x000fe200087fe4ff */
[----:B--2---:R-:W-:-:S08]  /*1180*/  DMUL R16, R16, R18 ;  /* 0x0000001210107228 */ /* 0x004fd00000000000 */
[----:B---3--:R-:W-:Y:S01]  /*1190*/  DFMA R12, R10, R12, R16 ;  /* 0x0000000c0a0c722b */ /* 0x008fe20000000010 */
[----:B------:R-:W2:Y:S06]  /*11a0*/  LDG.E.64 R10, desc[UR14][R20.64+0x10068] ;  /* 0x0100680e140a7981 */ /* 0x000eac000c1e1b00 */
[----:B------:R0:W-:Y:S04]  /*11b0*/  STG.E.64 desc[UR14][R8.64+0x8], R12 ;  /* 0x0000080c08007986 */ /* 0x0001e8000c101b0e */
[----:B------:R-:W3:Y:S04]  /*11c0*/  LDG.E R17, desc[UR14][R6.64+0x14] ;  /* 0x0000140e06117981 */ /* 0x000ee8000c1e1900 */
[----:B------:R-:W4:Y:S01]  /*11d0*/  LDG.E R5, desc[UR14][R6.64+0x10] ;  /* 0x0000100e06057981 */ /* 0x000f22000c1e1900 */
[C---:B---3--:R-:W-:Y:S01]  /*11e0*/  IMAD.WIDE R18, R17.reuse, 0x8, R22 ;  /* 0x0000000811127825 */ /* 0x048fe200078e0216 */
[----:B------:R-:W-:-:S03]  /*11f0*/  LEA R27, R17, UR8, 0x1 ;  /* 0x00000008111b7c11 */ /* 0x000fc6000f8e08ff */
[C---:B----4-:R-:W-:Y:S01]  /*1200*/  IMAD.WIDE R14, R5.reuse, 0x8, R22 ;  /* 0x00000008050e7825 */ /* 0x050fe200078e0216 */
[----:B------:R-:W-:Y:S02]  /*1210*/  SHF.L.U32 R17, R5, 0x1, RZ ;  /* 0x0000000105117819 */ /* 0x000fe400000006ff */
[----:B------:R-:W-:Y:S01]  /*1220*/  IADD3 R32, P1, PT, R18, UR22, RZ ;  /* 0x0000001612207c10 */ /* 0x000fe2000ff3e0ff */
[----:B------:R-:W-:Y:S01]  /*1230*/  IMAD.WIDE R26, R27, 0x8, R2 ;  /* 0x000000081b1a7825 */ /* 0x000fe200078e0202 */
[----:B------:R-:W-:Y:S02]  /*1240*/  IADD3 R28, P0, PT, R14, UR22, RZ ;  /* 0x000000160e1c7c10 */ /* 0x000fe4000ff1e0ff */
[----:B------:R-:W-:Y:S01]  /*1250*/  IADD3.X R33, PT, PT, R19, UR23, RZ, P1, !PT ;  /* 0x0000001713217c10 */ /* 0x000fe20008ffe4ff */
[----:B------:R-:W-:Y:S01]  /*1260*/  IMAD.WIDE R16, R17, 0x8, R24 ;  /* 0x0000000811107825 */ /* 0x000fe200078e0218 */
[----:B------:R-:W-:Y:S01]  /*1270*/  IADD3.X R29, PT, PT, R15, UR23, RZ, P0, !PT ;  /* 0x000000170f1d7c10 */ /* 0x000fe200087fe4ff */
[----:B------:R-:W3:Y:S01]  /*1280*/  LDG.E.64 R26, desc[UR14][R26.64] ;  /* 0x0000000e1a1a7981 */ /* 0x000ee2000c1e1b00 */
[----:B------:R-:W-:-:S03]  /*1290*/  IADD3 R30, P0, PT, R16, UR4, RZ ;  /* 0x00000004101e7c10 */ /* 0x000fc6000ff1e0ff */
[----:B------:R-:W3:Y:S02]  /*12a0*/  LDG.E.64 R18, desc[UR14][R32.64+0x10060] ;  /* 0x0100600e20127981 */ /* 0x000ee4000c1e1b00 */
[----:B------:R-:W-:Y:S02]  /*12b0*/  IMAD.X R31, R17, 0x1, R0, P0 ;  /* 0x00000001111f7824 */ /* 0x000fe400000e0600 */
[----:B0-----:R-:W4:Y:S04]  /*12c0*/  LDG.E.64 R12, desc[UR14][R28.64+0x10060] ;  /* 0x0100600e1c0c7981 */ /* 0x001f28000c1e1b00 */
[----:B------:R-:W4:Y:S01]  /*12d0*/  LDG.E.64 R14, desc[UR14][R30.64] ;  /* 0x0000000e1e0e7981 */ /* 0x000f22000c1e1b00 */
[----:B---3--:R-:W-:-:S08]  /*12e0*/  DMUL R18, R18, R26 ;  /* 0x0000001a12127228 */ /* 0x008fd00000000000 */
[----:B----4-:R-:W-:Y:S01]  /*12f0*/  DFMA R14, R12, R14, R18 ;  /* 0x0000000e0c0e722b */ /* 0x010fe20000000012 */
[----:B------:R-:W3:Y:S06]  /*1300*/  LDG.E.64 R12, desc[UR14][R20.64+0x10070] ;  /* 0x0100700e140c7981 */ /* 0x000eec000c1e1b00 */
[----:B------:R0:W-:Y:S04]  /*1310*/  STG.E.64 desc[UR14][R8.64+0x10], R14 ;  /* 0x0000100e08007986 */ /* 0x0001e8000c101b0e */
[----:B------:R-:W4:Y:S04]  /*1320*/  LDG.E R5, desc[UR14][R6.64+0x1c] ;  /* 0x00001c0e06057981 */ /* 0x000f28000c1e1900 */
[----:B------:R-:W5:Y:S01]  /*1330*/  LDG.E R17, desc[UR14][R6.64+0x18] ;  /* 0x0000180e06117981 */ /* 0x000f62000c1e1900 */
[C---:B----4-:R-:W-:Y:S01]  /*1340*/  IMAD.WIDE R26, R5.reuse, 0x8, R22 ;  /* 0x00000008051a7825 */ /* 0x050fe200078e0216 */
[----:B------:R-:W-:-:S03]  /*1350*/  LEA R29, R5, UR8, 0x1 ;  /* 0x00000008051d7c11 */ /* 0x000fc6000f8e08ff */
[C---:B-----5:R-:W-:Y:S01]  /*1360*/  IMAD.SHL.U32 R19, R17.reuse, 0x2, RZ ;  /* 0x0000000211137824 */ /* 0x060fe200078e00ff */
[----:B------:R-:W-:Y:S01]  /*1370*/  IADD3 R34, P1, PT, R26, UR22, RZ ;  /* 0x000000161a227c10 */ /* 0x000fe2000ff3e0ff */
[----:B------:R-:W-:-:S03]  /*1380*/  IMAD.WIDE R16, R17, 0x8, R22 ;  /* 0x0000000811107825 */ /* 0x000fc600078e0216 */
[----:B------:R-:W-:Y:S01]  /*1390*/  IADD3.X R35, PT, PT, R27, UR23, RZ, P1, !PT ;  /* 0x000000171b237c10 */ /* 0x000fe20008ffe4ff */
[----:B------:R-:W-:Y:S01]  /*13a0*/  IMAD.WIDE R18, R19, 0x8, R24 ;  /* 0x0000000813127825 */ /* 0x000fe200078e0218 */
[----:B------:R-:W-:-:S03]  /*13b0*/  IADD3 R30, P0, PT, R16, UR22, RZ ;  /* 0x00000016101e7c10 */ /* 0x000fc6000ff1e0ff */
[----:B------:R-:W-:Y:S01]  /*13c0*/  IMAD.WIDE R28, R29, 0x8, R2 ;  /* 0x000000081d1c7825 */ /* 0x000fe200078e0202 */
[----:B------:R-:W-:Y:S01]  /*13d0*/  IADD3.X R31, PT, PT, R17, UR23, RZ, P0, !PT ;  /* 0x00000017111f7c10 */ /* 0x000fe200087fe4ff */
[----:B------:R-:W4:Y:S01]  /*13e0*/  LDG.E.64 R6, desc[UR14][R34.64+0x10060] ;  /* 0x0100600e22067981 */ /* 0x000f22000c1e1b00 */
[----:B------:R-:W-:-:S03]  /*13f0*/  IADD3 R32, P0, PT, R18, UR4, RZ ;  /* 0x0000000412207c10 */ /* 0x000fc6000ff1e0ff */
[----:B------:R-:W4:Y:S01]  /*1400*/  LDG.E.64 R28, desc[UR14][R28.64] ;  /* 0x0000000e1c1c7981 */ /* 0x000f22000c1e1b00 */
[----:B------:R-:W-:-:S03]  /*1410*/  IADD3.X R33, PT, PT, R19, R0, RZ, P0, !PT ;  /* 0x0000000013217210 */ /* 0x000fc600007fe4ff */
[----:B0-----:R-:W5:Y:S04]  /*1420*/  LDG.E.64 R14, desc[UR14][R30.64+0x10060] ;  /* 0x0100600e1e0e7981 */ /* 0x001f68000c1e1b00 */
[----:B------:R-:W5:Y:S01]  /*1430*/  LDG.E.64 R16, desc[UR14][R32.64] ;  /* 0x0000000e20107981 */ /* 0x000f62000c1e1b00 */
[----:B----4-:R-:W-:-:S03]  /*1440*/  DMUL R18, R6, R28 ;  /* 0x0000001c06127228 */ /* 0x010fc60000000000 */
[----:B------:R-:W4:Y:S05]  /*1450*/  LDG.E.64 R6, desc[UR14][R20.64+0x10078] ;  /* 0x0100780e14067981 */ /* 0x000f2a000c1e1b00 */
[----:B-----5:R-:W-:-:S07]  /*1460*/  DFMA R26, R14, R16, R18 ;  /* 0x000000100e1a722b */ /* 0x020fce0000000012 */
[----:B------:R0:W-:Y:S04]  /*1470*/  STG.E.64 desc[UR14][R8.64+0x18], R26 ;  /* 0x0000181a08007986 */ /* 0x0001e8000c101b0e */
[----:B------:R-:W5:Y:S04]  /*1480*/  LDG.E.64 R18, desc[UR14][R20.64+0x10080] ;  /* 0x0100800e14127981 */ /* 0x000f68000c1e1b00 */
[----:B------:R-:W0:Y:S01]  /*1490*/  LDG.E.64 R14, desc[UR14][R20.64+0x10068] ;  /* 0x0100680e140e7981 */ /* 0x000e22000c1e1b00 */
[----:B--2---:R-:W-:-:S08]  /*14a0*/  DADD R10, RZ, R10 ;  /* 0x00000000ff0a7229 */ /* 0x004fd0000000000a */
[----:B---3--:R-:W-:-:S08]  /*14b0*/  DADD R10, R10, R12 ;  /* 0x000000000a0a7229 */ /* 0x008fd0000000000c */
[----:B----4-:R-:W-:-:S08]  /*14c0*/  DADD R6, R10, R6 ;  /* 0x000000000a067229 */ /* 0x010fd00000000006 */
[----:B-----5:R-:W-:-:S06]  /*14d0*/  DADD R16, R6, R18 ;  /* 0x0000000006107229 */ /* 0x020fcc0000000012 */
        /* <DEDUP_REMOVED lines=14> */
[----:B------:R-:W-:Y:S01]  /*15c0*/  IMAD.MOV.U32 R10, RZ, RZ, R14 ;  /* 0x000000ffff0a7224 */ /* 0x000fe200078e000e */
[----:B------:R-:W-:Y:S01]  /*15d0*/  MOV R11, R15 ;  /* 0x0000000f000b7202 */ /* 0x000fe20000000f00 */
[----:B------:R-:W-:Y:S01]  /*15e0*/  IMAD.MOV.U32 R12, RZ, RZ, R16 ;  /* 0x000000ffff0c7224 */ /* 0x000fe200078e0010 */
[----:B------:R-:W-:Y:S01]  /*15f0*/  MOV R0, 0x1620 ;  /* 0x0000162000007802 */ /* 0x000fe20000000f00 */
[----:B------:R-:W-:-:S07]  /*1600*/  IMAD.MOV.U32 R13, RZ, RZ, R17 ;  /* 0x000000ffff0d7224 */ /* 0x000fce00078e0011 */
[----:B------:R-:W-:Y:S05]  /*1610*/  CALL.REL.NOINC `($__internal_0_$__cuda_sm20_div_rn_f64_full) ;  /* 0x0000001c00487944 */ /* 0x000fea0003c00000 */
[----:B------:R-:W-:-:S07]  /*1620*/  MOV R7, R5 ;  /* 0x0000000500077202 */ /* 0x000fce0000000f00 */
.L_x_5:
        /* <DEDUP_REMOVED lines=20> */
[----:B------:R-:W-:Y:S02]  /*1770*/  IMAD.MOV.U32 R8, RZ, RZ, R6 ;  /* 0x000000ffff087224 */ /* 0x000fe400078e0006 */
[----:B------:R-:W-:-:S07]  /*1780*/  IMAD.MOV.U32 R9, RZ, RZ, R5 ;  /* 0x000000ffff097224 */ /* 0x000fce00078e0005 */
.L_x_6:
[----:B------:R-:W2:Y:S01]  /*1790*/  LDG.E.64 R10, desc[UR14][R20.64+0x10078] ;  /* 0x0100780e140a7981 */ /* 0x000ea2000c1e1b00 */
[----:B------:R-:W0:Y:S01]  /*17a0*/  MUFU.RCP64H R7, R17 ;  /* 0x0000001100077308 */ /* 0x000e220000001800 */
[----:B------:R-:W-:Y:S02]  /*17b0*/  MOV R6, 0x1 ;  /* 0x0000000100067802 */ /* 0x000fe40000000f00 */
        /* <DEDUP_REMOVED lines=14> */
[----:B------:R-:W-:Y:S01]  /*18a0*/  MOV R0, 0x18d0 ;  /* 0x000018d000007802 */ /* 0x000fe20000000f00 */
[----:B------:R-:W-:-:S07]  /*18b0*/  IMAD.MOV.U32 R13, RZ, RZ, R17 ;  /* 0x000000ffff0d7224 */ /* 0x000fce00078e0011 */
[----:B------:R-:W-:Y:S05]  /*18c0*/  CALL.REL.NOINC `($__internal_0_$__cuda_sm20_div_rn_f64_full) ;  /* 0x00000018009c7944 */ /* 0x000fea0003c00000 */
[----:B------:R-:W-:-:S07]  /*18d0*/  MOV R7, R5 ;  /* 0x0000000500077202 */ /* 0x000fce0000000f00 */
.L_x_7:
        /* <DEDUP_REMOVED lines=15> */
[----:B------:R-:W-:Y:S01]  /*19d0*/  IMAD.MOV.U32 R10, RZ, RZ, R18 ;  /* 0x000000ffff0a7224 */ /* 0x000fe200078e0012 */
[----:B------:R-:W-:Y:S01]  /*19e0*/  MOV R11, R19 ;  /* 0x00000013000b7202 */ /* 0x000fe20000000f00 */
[----:B------:R-:W-:Y:S01]  /*19f0*/  IMAD.MOV.U32 R12, RZ, RZ, R16 ;  /* 0x000000ffff0c7224 */ /* 0x000fe200078e0010 */
[----:B------:R-:W-:Y:S01]  /*1a00*/  MOV R0, 0x1a30 ;  /* 0x00001a3000007802 */ /* 0x000fe20000000f00 */
[----:B------:R-:W-:-:S07]  /*1a10*/  IMAD.MOV.U32 R13, RZ, RZ, R17 ;  /* 0x000000ffff0d7224 */ /* 0x000fce00078e0011 */
[----:B------:R-:W-:Y:S05]  /*1a20*/  CALL.REL.NOINC `($__internal_0_$__cuda_sm20_div_rn_f64_full) ;  /* 0x0000001800447944 */ /* 0x000fea0003c00000 */
[----:B------:R-:W-:Y:S01]  /*1a30*/  MOV R8, R6 ;  /* 0x0000000600087202 */ /* 0x000fe20000000f00 */
[----:B------:R-:W-:-:S07]  /*1a40*/  IMAD.MOV.U32 R9, RZ, RZ, R5 ;  /* 0x000000ffff097224 */ /* 0x000fce00078e0005 */
.L_x_8:
[----:B------:R1:W-:Y:S01]  /*1a50*/  STG.E.64 desc[UR14][R20.64+0x10080], R8 ;  /* 0x0100800814007986 */ /* 0x0003e2000c101b0e */
[----:B------:R-:W-:Y:S01]  /*1a60*/  UIADD3 UR11, UP0, UPT, UR11, UR13, URZ ;  /* 0x0000000d0b0b7290 */ /* 0x000fe2000ff1e0ff */
[----:B------:R-:W-:Y:S01]  /*1a70*/  IADD3 R22, P0, PT, R22, 0x8, RZ ;  /* 0x0000000816167810 */ /* 0x000fe20007f1e0ff */
[----:B------:R-:W-:Y:S01]  /*1a80*/  UIADD3 UR10, UPT, UPT, UR10, 0x8, URZ ;  /* 0x000000080a0a7890 */ /* 0x000fe2000fffe0ff */
[----:B------:R-:W-:Y:S01]  /*1a90*/  IADD3 R24, P1, PT, R24, 0x40, RZ ;  /* 0x0000004018187810 */ /* 0x000fe20007f3e0ff */
[----:B------:R-:W-:Y:S02]  /*1aa0*/  UIADD3.X UR12, UPT, UPT, UR12, UR16, URZ, UP0, !UPT ;  /* 0x000000100c0c7290 */ /* 0x000fe400087fe4ff */
[----:B------:R-:W-:Y:S01]  /*1ab0*/  UISETP.NE.AND UP0, UPT, UR10, 0x2041, UPT ;  /* 0x000020410a00788c */ /* 0x000fe2000bf05270 */
[----:B------:R-:W-:Y:S01]  /*1ac0*/  IMAD.X R23, RZ, RZ, R23, P0 ;  /* 0x000000ffff177224 */ /* 0x000fe200000e0617 */
[----:B------:R-:W-:Y:S01]  /*1ad0*/  IADD3.X R25, PT, PT, RZ, R25, RZ, P1, !PT ;  /* 0x00000019ff197210 */ /* 0x000fe20000ffe4ff */
[----:B------:R-:W-:-:S06]  /*1ae0*/  UIADD3 UR8, UPT, UPT, UR8, 0x8, URZ ;  /* 0x0000000808087890 */ /* 0x000fcc000fffe0ff */
[----:B-1----:R-:W-:Y:S06]  /*1af0*/  BRA.U UP0, `(.L_x_9) ;  /* 0xfffffff100d87547 */ /* 0x002fec000b83ffff */
[----:B------:R-:W0:Y:S01]  /*1b00*/  S2UR UR5, SR_CgaCtaId ;  /* 0x00000000000579c3 */ /* 0x000e220000008800 */
[----:B------:R-:W-:-:S07]  /*1b10*/  UMOV UR4, 0x400 ;  /* 0x0000040000047882 */ /* 0x000fce0000000000 */
[----:B------:R-:W1:Y:S01]  /*1b20*/  LDC.64 R2, c[0x0][0x3a8] ;  /* 0x0000ea00ff027b82 */ /* 0x000e620000000a00 */
[----:B0-----:R-:W-:Y:S01]  /*1b30*/  ULEA UR4, UR5, UR4, 0x18 ;  /* 0x0000000405047291 */ /* 0x001fe2000f8ec0ff */
[----:B------:R-:W0:Y:S08]  /*1b40*/  LDCU UR5, c[0x0][0x3a0] ;  /* 0x00007400ff0577ac */ /* 0x000e300008000800 */
[----:B-1----:R1:W-:Y:S01]  /*1b50*/  STS.64 [UR4+0x10], R2 ;  /* 0x00001002ff007988 */ /* 0x0023e20008000a04 */
[----:B0-----:R-:W-:-:S09]  /*1b60*/  UISETP.NE.AND UP0, UPT, UR5, URZ, UPT ;  /* 0x000000ff0500728c */ /* 0x001fd2000bf05270 */
[----:B-1----:R-:W-:Y:S05]  /*1b70*/  BRA.U !UP0, `(.L_x_10) ;  /* 0x0000000108247547 */ /* 0x002fea000b800000 */
[----:B------:R-:W0:Y:S01]  /*1b80*/  LDC.64 R2, c[0x0][0x398] ;  /* 0x0000e600ff027b82 */ /* 0x000e220000000a00 */
[----:B------:R-:W-:Y:S02]  /*1b90*/  IMAD.MOV.U32 R6, RZ, RZ, 0x0 ;  /* 0x00000000ff067424 */ /* 0x000fe400078e00ff */
[----:B------:R-:W-:Y:S02]  /*1ba0*/  IMAD.MOV.U32 R7, RZ, RZ, 0x3ff00000 ;  /* 0x3ff00000ff077424 */ /* 0x000fe400078e00ff */
[----:B0-----:R-:W-:-:S05]  /*1bb0*/  IMAD.WIDE R2, R4, 0x8, R2 ;  /* 0x0000000804027825 */ /* 0x001fca00078e0202 */
[----:B------:R1:W-:Y:S04]  /*1bc0*/  STG.E.64 desc[UR14][R2.64+0x58], R6 ;  /* 0x0000580602007986 */ /* 0x0003e8000c101b0e */
[----:B------:R1:W-:Y:S04]  /*1bd0*/  STG.E.64 desc[UR14][R2.64+0x50], RZ ;  /* 0x000050ff02007986 */ /* 0x0003e8000c101b0e */
[----:B------:R1:W-:Y:S04]  /*1be0*/  STG.E.64 desc[UR14][R2.64+0x48], RZ ;  /* 0x000048ff02007986 */ /* 0x0003e8000c101b0e */
[----:B------:R1:W-:Y:S01]  /*1bf0*/  STG.E.64 desc[UR14][R2.64+0x40], RZ ;  /* 0x000040ff02007986 */ /* 0x0003e2000c101b0e */
[----:B------:R-:W-:Y:S05]  /*1c00*/  BRA `(.L_x_11) ;  /* 0x0000000000207947 */ /* 0x000fea0003800000 */
.L_x_10:
[----:B------:R-:W0:Y:S01]  /*1c10*/  LDC.64 R6, c[0x0][0x398] ;  /* 0x0000e600ff067b82 */ /* 0x000e220000000a00 */
[----:B------:R-:W-:Y:S02]  /*1c20*/  HFMA2 R2, -RZ, RZ, 0, 0 ;  /* 0x00000000ff027431 */ /* 0x000fe400000001ff */
[----:B------:R-:W-:Y:S02]  /*1c30*/  IMAD.MOV.U32 R3, RZ, RZ, 0x3fd00000 ;  /* 0x3fd00000ff037424 */ /* 0x000fe400078e00ff */
[----:B0-----:R-:W-:-:S05]  /*1c40*/  IMAD.WIDE R6, R4, 0x8, R6 ;  /* 0x0000000804067825 */ /* 0x001fca00078e0206 */
[----:B------:R0:W-:Y:S04]  /*1c50*/  STG.E.64 desc[UR14][R6.64+0x58], R2 ;  /* 0x0000580206007986 */ /* 0x0001e8000c101b0e */
[----:B------:R0:W-:Y:S04]  /*1c60*/  STG.E.64 desc[UR14][R6.64+0x50], R2 ;  /* 0x0000500206007986 */ /* 0x0001e8000c101b0e */
[----:B------:R0:W-:Y:S04]  /*1c70*/  STG.E.64 desc[UR14][R6.64+0x48], R2 ;  /* 0x0000480206007986 */ /* 0x0001e8000c101b0e */
[----:B------:R0:W-:Y:S02]  /*1c80*/  STG.E.64 desc[UR14][R6.64+0x40], R2 ;  /* 0x0000400206007986 */ /* 0x0001e4000c101b0e */
.L_x_11:
[----:B------:R-:W2:Y:S01]  /*1c90*/  LDC.64 R28, c[0x0][0x398] ;  /* 0x0000e600ff1c7b82 */ /* 0x000ea20000000a00 */
[C---:B01----:R-:W-:Y:S01]  /*1ca0*/  VIADD R2, R4.reuse, 0xb ;  /* 0x0000000b04027836 */ /* 0x043fe20000000000 */
[C---:B------:R-:W-:Y:S01]  /*1cb0*/  IADD3 R3, PT, PT, R4.reuse, 0x30, RZ ;  /* 0x0000003004037810 */ /* 0x040fe20007ffe0ff */
[----:B------:R-:W-:Y:S01]  /*1cc0*/  VIADD R4, R4, 0xa ;  /* 0x0000000a04047836 */ /* 0x000fe20000000000 */
[----:B------:R-:W-:-:S04]  /*1cd0*/  UMOV UR4, URZ ;  /* 0x000000ff00047c82 */ /* 0x000fc80008000000 */
[----:B------:R-:W0:Y:S02]  /*1ce0*/  LDC.64 R26, c[0x0][0x380] ;  /* 0x0000e000ff1a7b82 */ /* 0x000e240000000a00 */
.L_x_16:
[----:B------:R-:W1:Y:S02]  /*1cf0*/  LDC.64 R8, c[0x0][0x3a8] ;  /* 0x0000ea00ff087b82 */ /* 0x000e640000000a00 */
[----:B-1----:R-:W3:Y:S04]  /*1d00*/  LDG.E R7, desc[UR14][R8.64+0x4] ;  /* 0x0000040e08077981 */ /* 0x002ee8000c1e1900 */
[----:B------:R-:W4:Y:S01]  /*1d10*/  LDG.E R5, desc[UR14][R8.64] ;  /* 0x0000000e08057981 */ /* 0x000f22000c1e1900 */
[----:B---3--:R-:W-:Y:S02]  /*1d20*/  IMAD.IADD R17, R7, 0x1, R2 ;  /* 0x0000000107117824 */ /* 0x008fe400078e0202 */
[----:B0-----:R-:W-:Y:S01]  /*1d30*/  IMAD.WIDE R6, R3, 0x8, R26 ;  /* 0x0000000803067825 */ /* 0x001fe200078e021a */
[----:B----4-:R-:W-:-:S03]  /*1d40*/  IADD3 R5, PT, PT, R5, R2, RZ ;  /* 0x0000000205057210 */ /* 0x010fc60007ffe0ff */
[--C-:B--2---:R-:W-:Y:S01]  /*1d50*/  IMAD.WIDE R16, R17, 0x8, R28.reuse ;  /* 0x0000000811107825 */ /* 0x104fe200078e021c */
[----:B------:R-:W2:Y:S04]  /*1d60*/  LDG.E.64 R18, desc[UR14][R6.64+0x8] ;  /* 0x0000080e06127981 */ /* 0x000ea8000c1e1b00 */
[----:B------:R-:W3:Y:S01]  /*1d70*/  LDG.E.64 R14, desc[UR14][R6.64] ;  /* 0x0000000e060e7981 */ /* 0x000ee2000c1e1b00 */
[----:B------:R-:W-:-:S03]  /*1d80*/  IMAD.WIDE R12, R5, 0x8, R28 ;  /* 0x00000008050c7825 */ /* 0x000fc600078e021c */
[----:B------:R-:W2:Y:S04]  /*1d90*/  LDG.E.64 R16, desc[UR14][R16.64] ;  /* 0x0000000e10107981 */ /* 0x000ea8000c1e1b00 */
[----:B------:R-:W3:Y:S01]  /*1da0*/  LDG.E.64 R10, desc[UR14][R12.64] ;  /* 0x0000000e0c0a7981 */ /* 0x000ee2000c1e1b00 */
[----:B------:R-:W-:Y:S01]  /*1db0*/  IMAD.WIDE R24, R4, 0x8, R28 ;  /* 0x0000000804187825 */ /* 0x000fe200078e021c */
[----:B--2---:R-:W-:-:S08]  /*1dc0*/  DMUL R18, R16, R18 ;  /* 0x0000001210127228 */ /* 0x004fd00000000000 */
[----:B---3--:R-:W-:-:S07]  /*1dd0*/  DFMA R10, R10, R14, R18 ;  /* 0x0000000e0a0a722b */ /* 0x008fce0000000012 */
[----:B------:R0:W-:Y:S04]  /*1de0*/  STG.E.64 desc[UR14][R24.64], R10 ;  /* 0x0000000a18007986 */ /* 0x0001e8000c101b0e */
[----:B------:R-:W2:Y:S04]  /*1df0*/  LDG.E R15, desc[UR14][R8.64+0xc] ;  /* 0x00000c0e080f7981 */ /* 0x000ea8000c1e1900 */
[----:B------:R-:W3:Y:S04]  /*1e00*/  LDG.E R5, desc[UR14][R8.64+0x8] ;  /* 0x0000080e08057981 */ /* 0x000ee8000c1e1900 */
[----:B------:R-:W4:Y:S04]  /*1e10*/  LDG.E.64 R16, desc[UR14][R6.64+0x18] ;  /* 0x0000180e06107981 */ /* 0x000f28000c1e1b00 */
[----:B------:R-:W5:Y:S01]  /*1e20*/  LDG.E.64 R22, desc[UR14][R6.64+0x10] ;  /* 0x0000100e06167981 */ /* 0x000f62000c1e1b00 */
[----:B--2---:R-:W-:-:S04]  /*1e30*/  IMAD.IADD R15, R15, 0x1, R2 ;  /* 0x000000010f0f7824 */ /* 0x004fc800078e0202 */
[----:B------:R-:W-:-:S04]  /*1e40*/  IMAD.WIDE R14, R15, 0x8, R28 ;  /* 0x000000080f0e7825 */ /* 0x000fc800078e021c */
[----:B---3--:R-:W-:Y:S02]  /*1e50*/  IMAD.IADD R5, R5, 0x1, R2 ;  /* 0x0000000105057824 */ /* 0x008fe400078e0202 */
[----:B------:R-:W4:Y:S02]  /*1e60*/  LDG.E.64 R14, desc[UR14][R14.64] ;  /* 0x0000000e0e0e7981 */ /* 0x000f24000c1e1b00 */
[----:B------:R-:W-:-:S06]  /*1e70*/  IMAD.WIDE R12, R5, 0x8, R28 ;  /* 0x00000008050c7825 */ /* 0x000fcc00078e021c */
[----:B------:R-:W5:Y:S01]  /*1e80*/  LDG.E.64 R12, desc[UR14][R12.64] ;  /* 0x0000000e0c0c7981 */ /* 0x000f62000c1e1b00 */
[----:B----4-:R-:W-:-:S08]  /*1e90*/  DMUL R16, R14, R16 ;  /* 0x000000100e107228 */ /* 0x010fd00000000000 */
[----:B-----5:R-:W-:-:S07]  /*1ea0*/  DFMA R22, R12, R22, R16 ;  /* 0x000000160c16722b */ /* 0x020fce0000000010 */
[----:B------:R0:W-:Y:S04]  /*1eb0*/  STG.E.64 desc[UR14][R24.64+-0x8], R22 ;  /* 0xfffff81618007986 */ /* 0x0001e8000c101b0e */
[----:B------:R-:W2:Y:S04]  /*1ec0*/  LDG.E R17, desc[UR14][R8.64+0x14] ;  /* 0x0000140e08117981 */ /* 0x000ea8000c1e1900 */
[----:B------:R-:W3:Y:S04]  /*1ed0*/  LDG.E R5, desc[UR14][R8.64+0x10] ;  /* 0x0000100e08057981 */ /* 0x000ee8000c1e1900 */
[----:B------:R-:W4:Y:S04]  /*1ee0*/  LDG.E.64 R18, desc[UR14][R6.64+0x28] ;  /* 0x0000280e06127981 */ /* 0x000f28000c1e1b00 */
[----:B------:R-:W5:Y:S01]  /*1ef0*/  LDG.E.64 R20, desc[UR14][R6.64+0x20] ;  /* 0x0000200e06147981 */ /* 0x000f62000c1e1b00 */
[----:B--2---:R-:W-:-:S05]  /*1f00*/  IADD3 R17, PT, PT, R17, R2, RZ ;  /* 0x0000000211117210 */ /* 0x004fca0007ffe0ff */
        /* <DEDUP_REMOVED lines=10> */
[----:B------:R-:W4:Y:S01]  /*1fb0*/  LDG.E.64 R16, desc[UR14][R6.64+0x30] ;  /* 0x0000300e06107981 */ /* 0x000f22000c1e1b00 */
[----:B--2---:R-:W-:-:S04]  /*1fc0*/  IMAD.IADD R13, R13, 0x1, R2 ;  /* 0x000000010d0d7824 */ /* 0x004fc800078e0202 */
[--C-:B------:R-:W-:Y:S01]  /*1fd0*/  IMAD.WIDE R32, R13, 0x8, R28.reuse ;  /* 0x000000080d207825 */ /* 0x100fe200078e021c */
[----:B---3--:R-:W-:Y:S01]  /*1fe0*/  IADD3 R5, PT, PT, R5, R2, RZ ;  /* 0x0000000205057210 */ /* 0x008fe20007ffe0ff */
[----:B------:R-:W2:Y:S04]  /*1ff0*/  LDG.E.64 R12, desc[UR14][R6.64+0x38] ;  /* 0x0000380e060c7981 */ /* 0x000ea8000c1e1b00 */
[----:B------:R-:W2:Y:S01]  /*2000*/  LDG.E.64 R32, desc[UR14][R32.64] ;  /* 0x0000000e20207981 */ /* 0x000ea2000c1e1b00 */
[----:B------:R-:W-:-:S05]  /*2010*/  IMAD.WIDE R30, R5, 0x8, R28 ;  /* 0x00000008051e7825 */ /* 0x000fca00078e021c */
[----:B------:R-:W4:Y:S01]  /*2020*/  LDG.E.64 R18, desc[UR14][R30.64] ;  /* 0x0000000e1e127981 */ /* 0x000f22000c1e1b00 */
[----:B------:R-:W-:-:S08]  /*2030*/  DADD R14, RZ, R10 ;  /* 0x00000000ff0e7229 */ /* 0x000fd0000000000a */
[----:B------:R-:W-:-:S08]  /*2040*/  DADD R14, R14, R22 ;  /* 0x000000000e0e7229 */ /* 0x000fd00000000016 */
[----:B------:R-:W-:Y:S01]  /*2050*/  DADD R14, R14, R20 ;  /* 0x000000000e0e7229 */ /* 0x000fe20000000014 */
[----:B------:R-:W-:Y:S01]  /*2060*/  IMAD.MOV.U32 R8, RZ, RZ, 0x1 ;  /* 0x00000001ff087424 */ /* 0x000fe200078e00ff */
[----:B------:R-:W-:Y:S01]  /*2070*/  FSETP.GEU.AND P1, PT, |R11|, 6.5827683646048100446e-37, PT ;  /* 0x036000000b00780b */ /* 0x000fe20003f2e200 */
[----:B--2---:R-:W-:-:S08]  /*2080*/  DMUL R12, R32, R12 ;  /* 0x0000000c200c7228 */ /* 0x004fd00000000000 */
[----:B----4-:R-:W-:-:S08]  /*2090*/  DFMA R18, R18, R16, R12 ;  /* 0x000000101212722b */ /* 0x010fd0000000000c */
[----:B------:R-:W-:-:S06]  /*20a0*/  DADD R16, R14, R18 ;  /* 0x000000000e107229 */ /* 0x000fcc0000000012 */
[----:B------:R-:W1:Y:S02]  /*20b0*/  MUFU.RCP64H R9, R17 ;  /* 0x0000001100097308 */ /* 0x000e640000001800 */
[----:B-1----:R-:W-:-:S08]  /*20c0*/  DFMA R12, -R16, R8, 1 ;  /* 0x3ff00000100c742b */ /* 0x002fd00000000108 */
        /* <DEDUP_REMOVED lines=9> */
[----:B0-----:R-:W-:Y:S05]  /*2160*/  @P0 BRA P1, `(.L_x_12) ;  /* 0x0000000000140947 */ /* 0x001fea0000800000 */
[----:B------:R-:W-:Y:S01]  /*2170*/  IMAD.MOV.U32 R12, RZ, RZ, R16 ;  /* 0x000000ffff0c7224 */ /* 0x000fe200078e0010 */
[----:B------:R-:W-:Y:S02]  /*2180*/  MOV R13, R17 ;  /* 0x00000011000d7202 */ /* 0x000fe40000000f00 */
[----:B------:R-:W-:-:S07]  /*2190*/  MOV R0, 0x21b0 ;  /* 0x000021b000007802 */ /* 0x000fce0000000f00 */
[----:B------:R-:W-:Y:S05]  /*21a0*/  CALL.REL.NOINC `($__internal_0_$__cuda_sm20_div_rn_f64_full) ;  /* 0x0000001000647944 */ /* 0x000fea0003c00000 */
[----:B------:R-:W-:-:S07]  /*21b0*/  IMAD.MOV.U32 R7, RZ, RZ, R5 ;  /* 0x000000ffff077224 */ /* 0x000fce00078e0005 */
.L_x_12:
        /* <DEDUP_REMOVED lines=23> */
.L_x_13:
[----:B------:R-:W0:Y:S01]  /*2330*/  MUFU.RCP64H R7, R17 ;  /* 0x0000001100077308 */ /* 0x000e220000001800 */
[----:B------:R-:W-:Y:S01]  /*2340*/  MOV R6, 0x1 ;  /* 0x0000000100067802 */ /* 0x000fe20000000f00 */
        /* <DEDUP_REMOVED lines=19> */
[----:B------:R-:W-:-:S07]  /*2480*/  IMAD.MOV.U32 R7, RZ, RZ, R5 ;  /* 0x000000ffff077224 */ /* 0x000fce00078e0005 */
.L_x_14:
        /* <DEDUP_REMOVED lines=21> */
[----:B------:R-:W-:Y:S01]  /*25e0*/  IMAD.MOV.U32 R8, RZ, RZ, R6 ;  /* 0x000000ffff087224 */ /* 0x000fe200078e0006 */
[----:B------:R-:W-:-:S07]  /*25f0*/  MOV R9, R5 ;  /* 0x0000000500097202 */ /* 0x000fce0000000f00 */
.L_x_15:
[----:B------:R1:W-:Y:S01]  /*2600*/  STG.E.64 desc[UR14][R24.64+-0x18], R8 ;  /* 0xffffe80818007986 */ /* 0x0003e2000c101b0e */
[----:B------:R-:W-:Y:S01]  /*2610*/  UIADD3 UR4, UPT, UPT, UR4, -0x1, URZ ;  /* 0xffffffff04047890 */ /* 0x000fe2000fffe0ff */
[----:B------:R-:W-:Y:S01]  /*2620*/  VIADD R2, R2, 0xffffffff ;  /* 0xffffffff02027836 */ /* 0x000fe20000000000 */
[----:B------:R-:W-:Y:S01]  /*2630*/  IADD3 R4, PT, PT, R4, -0x1, RZ ;  /* 0xffffffff04047810 */ /* 0x000fe20007ffe0ff */
[----:B------:R-:W-:Y:S01]  /*2640*/  VIADD R3, R3, 0xfffffff8 ;  /* 0xfffffff803037836 */ /* 0x000fe20000000000 */
[----:B------:R-:W-:-:S09]  /*2650*/  UISETP.NE.AND UP0, UPT, UR4, -0x7, UPT ;  /* 0xfffffff90400788c */ /* 0x000fd2000bf05270 */
[----:B-1----:R-:W-:Y:S05]  /*2660*/  BRA.U UP0, `(.L_x_16) ;  /* 0xfffffff500a07547 */ /* 0x002fea000b83ffff */
[----:B------:R-:W0:Y:S02]  /*2670*/  LDCU UR4, c[0x0][0x3a0] ;  /* 0x00007400ff0477ac */ /* 0x000e240008000800 */
[----:B0-----:R-:W-:-:S09]  /*2680*/  UISETP.NE.AND UP0, UPT, UR4, URZ, UPT ;  /* 0x000000ff0400728c */ /* 0x001fd2000bf05270 */
[----:B------:R-:W-:Y:S05]  /*2690*/  BRA.U !UP0, `(.L_x_17) ;  /* 0x0000000108287547 */ /* 0x000fea000b800000 */
[----:B------:R-:W0:Y:S01]  /*26a0*/  LDC.64 R2, c[0x0][0x398] ;  /* 0x0000e600ff027b82 */ /* 0x000e220000000a00 */
[----:B------:R-:W-:Y:S02]  /*26b0*/  IMAD.U32 R7, RZ, RZ, UR6 ;  /* 0x00000006ff077e24 */ /* 0x000fe4000f8e00ff */
[----:B------:R-:W-:Y:S02]  /*26c0*/  HFMA2 R5, -RZ, RZ, 1.984375, 0 ;  /* 0x3ff00000ff057431 */ /* 0x000fe400000001ff */
[----:B------:R-:W-:Y:S02]  /*26d0*/  IMAD.MOV.U32 R4, RZ, RZ, 0x0 ;  /* 0x00000000ff047424 */ /* 0x000fe400078e00ff */
[----:B0-----:R-:W-:-:S05]  /*26e0*/  IMAD.WIDE.U32 R2, R7, 0x8, R2 ;  /* 0x0000000807027825 */ /* 0x001fca00078e0002 */
[----:B------:R0:W-:Y:S04]  /*26f0*/  STG.E.64 desc[UR14][R2.64+0x10098], R4 ;  /* 0x0100980402007986 */ /* 0x0001e8000c101b0e */
[----:B------:R0:W-:Y:S04]  /*2700*/  STG.E.64 desc[UR14][R2.64+0x10090], RZ ;  /* 0x010090ff02007986 */ /* 0x0001e8000c101b0e */
[----:B------:R0:W-:Y:S04]  /*2710*/  STG.E.64 desc[UR14][R2.64+0x10088], RZ ;  /* 0x010088ff02007986 */ /* 0x0001e8000c101b0e */
[----:B------:R0:W-:Y:S01]  /*2720*/  STG.E.64 desc[UR14][R2.64+0x10080], RZ ;  /* 0x010080ff02007986 */ /* 0x0001e2000c101b0e */
[----:B------:R-:W-:Y:S05]  /*2730*/  BRA `(.L_x_18) ;  /* 0x0000000000247947 */ /* 0x000fea0003800000 */
.L_x_17:
[----:B------:R-:W0:Y:S01]  /*2740*/  LDC.64 R2, c[0x0][0x398] ;  /* 0x0000e600ff027b82 */ /* 0x000e220000000a00 */
[----:B------:R-:W-:Y:S01]  /*2750*/  IMAD.U32 R7, RZ, RZ, UR6 ;  /* 0x00000006ff077e24 */ /* 0x000fe2000f8e00ff */
[----:B------:R-:W-:Y:S01]  /*2760*/  MOV R5, 0x3fd00000 ;  /* 0x3fd0000000057802 */ /* 0x000fe20000000f00 */
[----:B------:R-:W-:Y:S02]  /*2770*/  IMAD.MOV.U32 R4, RZ, RZ, 0x0 ;  /* 0x00000000ff047424 */ /* 0x000fe400078e00ff */
[----:B0-----:R-:W-:-:S05]  /*2780*/  IMAD.WIDE.U32 R2, R7, 0x8, R2 ;  /* 0x0000000807027825 */ /* 0x001fca00078e0002 */
[----:B------:R1:W-:Y:S04]  /*2790*/  STG.E.64 desc[UR14][R2.64+0x10098], R4 ;  /* 0x0100980402007986 */ /* 0x0003e8000c101b0e */
[----:B------:R1:W-:Y:S04]  /*27a0*/  STG.E.64 desc[UR14][R2.64+0x10090], R4 ;  /* 0x0100900402007986 */ /* 0x0003e8000c101b0e */
[----:B------:R1:W-:Y:S04]  /*27b0*/  STG.E.64 desc[UR14][R2.64+0x10088], R4 ;  /* 0x0100880402007986 */ /* 0x0003e8000c101b0e */
[----:B------:R1:W-:Y:S02]  /*27c0*/  STG.E.64 desc[UR14][R2.64+0x10080], R4 ;  /* 0x0100800402007986 */ /* 0x0003e4000c101b0e */
.L_x_18:
[----:B------:R-:W2:Y:S01]  /*27d0*/  LDCU.64 UR12, c[0x0][0x380] ;  /* 0x00007000ff0c77ac */ /* 0x000ea20008000a00 */
[----:B------:R-:W3:Y:S01]  /*27e0*/  LDCU.64 UR10, c[0x0][0x398] ;  /* 0x00007300ff0a77ac */ /* 0x000ee20008000a00 */
[----:B--2---:R-:W-:-:S04]  /*27f0*/  UIADD3 UR4, UP1, UPT, UR9, UR12, URZ ;  /* 0x0000000c09047290 */ /* 0x004fc8000ff3e0ff */
[----:B------:R-:W-:Y:S02]  /*2800*/  UIADD3 UR4, UP2, UPT, UR4, 0x101f8, URZ ;  /* 0x000101f804047890 */ /* 0x000fe4000ff5e0ff */
[----:B---3--:R-:W-:Y:S02]  /*2810*/  UIADD3 UR12, UP0, UPT, UR10, 0x10098, URZ ;  /* 0x000100980a0c7890 */ /* 0x008fe4000ff1e0ff */
[----:B------:R-:W-:Y:S02]  /*2820*/  UIADD3.X UR6, UPT, UPT, URZ, UR7, UR13, UP2, UP1 ;  /* 0x00000007ff067290 */ /* 0x000fe400097e240d */
[----:B------:R-:W-:Y:S01]  /*2830*/  UIADD3 UR5, UP3, UPT, UR10, 0x10068, URZ ;  /* 0x000100680a057890 */ /* 0x000fe2000ff7e0ff */
[----:B------:R-:W-:Y:S01]  /*2840*/  IMAD.U32 R24, RZ, RZ, UR4 ;  /* 0x00000004ff187e24 */ /* 0x000fe2000f8e00ff */
[----:B------:R-:W-:Y:S02]  /*2850*/  UIADD3.X UR10, UPT, UPT, URZ, UR11, URZ, UP0, !UPT ;  /* 0x0000000bff0a7290 */ /* 0x000fe400087fe4ff */
[----:B------:R-:W-:Y:S01]  /*2860*/  IMAD.U32 R25, RZ, RZ, UR6 ;  /* 0x00000006ff197e24 */ /* 0x000fe2000f8e00ff */
[----:B------:R-:W-:Y:S01]  /*2870*/  UIADD3.X UR8, UPT, UPT, URZ, UR11, URZ, UP3, !UPT ;  /* 0x0000000bff087290 */ /* 0x000fe20009ffe4ff */
[----:B------:R-:W-:-:S11]  /*2880*/  UMOV UR4, URZ ;  /* 0x000000ff00047c82 */ /* 0x000fd60008000000 */
.L_x_23:
[----:B01----:R-:W0:Y:S01]  /*2890*/  LDC.64 R2, c[0x0][0x3a8] ;  /* 0x0000ea00ff027b82 */ /* 0x003e220000000a00 */
[----:B------:R-:W-:Y:S01]  /*28a0*/  HFMA2 R7, -RZ, RZ, 0, 4.76837158203125e-07 ;  /* 0x00000008ff077431 */ /* 0x000fe200000001ff */
[----:B------:R-:W-:Y:S01]  /*28b0*/  UMOV UR6, UR9 ;  /* 0x0000000900067c82 */ /* 0x000fe20008000000 */
[----:B--2---:R-:W-:Y:S01]  /*28c0*/  IMAD.MOV.U32 R5, RZ, RZ, 0x8 ;  /* 0x00000008ff057424 */ /* 0x004fe200078e00ff */
[----:B------:R-:W2:Y:S04]  /*28d0*/  LDG.E.64 R8, desc[UR14][R24.64+-0x30] ;  /* 0xffffd00e18087981 */ /* 0x000ea8000c1e1b00 */
[----:B0-----:R-:W3:Y:S04]  /*28e0*/  LDG.E R6, desc[UR14][R2.64+0x4] ;  /* 0x0000040e02067981 */ /* 0x001ee8000c1e1900 */
[----:B------:R-:W4:Y:S01]  /*28f0*/  LDG.E R4, desc[UR14][R2.64] ;  /* 0x0000000e02047981 */ /* 0x000f22000c1e1900 */
[----:B---3--:R-:W-:-:S04]  /*2900*/  IMAD.WIDE R6, R6, R7, UR6 ;  /* 0x0000000606067e25 */ /* 0x008fc8000f8e0207 */
[----:B----4-:R-:W-:Y:S01]  /*2910*/  IMAD.WIDE R4, R4, R5, UR6 ;  /* 0x0000000604047e25 */ /* 0x010fe2000f8e0205 */
[----:B------:R-:W-:-:S04]  /*2920*/  IADD3 R14, P0, PT, R6, UR12, RZ ;  /* 0x0000000c060e7c10 */ /* 0x000fc8000ff1e0ff */
[----:B------:R-:W-:Y:S02]  /*2930*/  IADD3.X R15, PT, PT, R7, UR10, RZ, P0, !PT ;  /* 0x0000000a070f7c10 */ /* 0x000fe400087fe4ff */
[----:B------:R-:W-:-:S03]  /*2940*/  IADD3 R12, P0, PT, R4, UR5, RZ ;  /* 0x00000005040c7c10 */ /* 0x000fc6000ff1e0ff */
[----:B------:R-:W2:Y:S01]  /*2950*/  LDG.E.64 R6, desc[UR14][R14.64] ;  /* 0x0000000e0e067981 */ /* 0x000ea2000c1e1b00 */
[----:B------:R-:W-:-:S03]  /*2960*/  IADD3.X R13, PT, PT, R5, UR8, RZ, P0, !PT ;  /* 0x00000008050d7c10 */ /* 0x000fc600087fe4ff */
[----:B------:R-:W3:Y:S04]  /*2970*/  LDG.E.64 R4, desc[UR14][R24.64+-0x38] ;  /* 0xffffc80e18047981 */ /* 0x000ee8000c1e1b00 */
[----:B------:R-:W3:Y:S01]  /*2980*/  LDG.E.64 R10, desc[UR14][R12.64+0x30] ;  /* 0x0000300e0c0a7981 */ /* 0x000ee2000c1e1b00 */
[----:B------:R-:W-:Y:S01]  /*2990*/  IMAD.U32 R22, RZ, RZ, UR5 ;  /* 0x00000005ff167e24 */ /* 0x000fe2000f8e00ff */
[----:B------:R-:W-:-:S04]  /*29a0*/  MOV R0, UR8 ;  /* 0x0000000800007c02 */ /* 0x000fc80008000f00 */
[----:B------:R-:W-:-:S04]  /*29b0*/  IADD3 R22, P0, PT, R22, UR6, RZ ;  /* 0x0000000616167c10 */ /* 0x000fc8000ff1e0ff */
[----:B------:R-:W-:Y:S01]  /*29c0*/  IADD3.X R23, PT, PT, R0, UR7, RZ, P0, !PT ;  /* 0x0000000700177c10 */ /* 0x000fe200087fe4ff */
[----:B--2---:R-:W-:-:S08]  /*29d0*/  DMUL R6, R6, R8 ;  /* 0x0000000806067228 */ /* 0x004fd00000000000 */
[----:B---3--:R-:W-:-:S07]  /*29e0*/  DFMA R10, R10, R4, R6 ;  /* 0x000000040a0a722b */ /* 0x008fce0000000006 */
[----:B------:R0:W-:Y:S04]  /*29f0*/  STG.E.64 desc[UR14][R22.64+0x28], R10 ;  /* 0x0000280a16007986 */ /* 0x0001e8000c101b0e */
[----:B------:R-:W2:Y:S04]  /*2a00*/  LDG.E R6, desc[UR14][R2.64+0xc] ;  /* 0x00000c0e02067981 */ /* 0x000ea8000c1e1900 */
[----:B------:R-:W3:Y:S01]  /*2a10*/  LDG.E R4, desc[UR14][R2.64+0x8] ;  /* 0x0000080e02047981 */ /* 0x000ee2000c1e1900 */
[----:B------:R-:W-:Y:S02]  /*2a20*/  IMAD.MOV.U32 R7, RZ, RZ, 0x8 ;  /* 0x00000008ff077424 */ /* 0x000fe400078e00ff */
[----:B------:R-:W-:Y:S01]  /*2a30*/  IMAD.MOV.U32 R5, RZ, RZ, 0x8 ;  /* 0x00000008ff057424 */ /* 0x000fe200078e00ff */
[----:B------:R-:W4:Y:S01]  /*2a40*/  LDG.E.64 R8, desc[UR14][R24.64+-0x20] ;  /* 0xffffe00e18087981 */ /* 0x000f22000c1e1b00 */
[----:B--2---:R-:W-:-:S03]  /*2a50*/  IMAD.WIDE R6, R6, R7, UR6 ;  /* 0x0000000606067e25 */ /* 0x004fc6000f8e0207 */
[----:B------:R-:W-:Y:S01]  /*2a60*/  IADD3 R14, P0, PT, R6, UR12, RZ ;  /* 0x0000000c060e7c10 */ /* 0x000fe2000ff1e0ff */
[----:B---3--:R-:W-:-:S03]  /*2a70*/  IMAD.WIDE R4, R4, R5, UR6 ;  /* 0x0000000604047e25 */ /* 0x008fc6000f8e0205 */
[----:B------:R-:W-:Y:S02]  /*2a80*/  IADD3.X R15, PT, PT, R7, UR10, RZ, P0, !PT ;  /* 0x0000000a070f7c10 */ /* 0x000fe400087fe4ff */
[----:B------:R-:W-:-:S03]  /*2a90*/  IADD3 R12, P0, PT, R4, UR12, RZ ;  /* 0x0000000c040c7c10 */ /* 0x000fc6000ff1e0ff */
[----:B------:R-:W4:Y:S01]  /*2aa0*/  LDG.E.64 R6, desc[UR14][R14.64] ;  /* 0x0000000e0e067981 */ /* 0x000f22000c1e1b00 */
[----:B------:R-:W-:-:S03]  /*2ab0*/  IADD3.X R13, PT, PT, R5, UR10, RZ, P0, !PT ;  /* 0x0000000a050d7c10 */ /* 0x000fc600087fe4ff */
[----:B------:R-:W2:Y:S04]  /*2ac0*/  LDG.E.64 R4, desc[UR14][R24.64+-0x28] ;  /* 0xffffd80e18047981 */ /* 0x000ea8000c1e1b00 */
[----:B------:R-:W2:Y:S01]  /*2ad0*/  LDG.E.64 R20, desc[UR14][R12.64] ;  /* 0x0000000e0c147981 */ /* 0x000ea2000c1e1b00 */
[----:B----4-:R-:W-:-:S08]  /*2ae0*/  DMUL R6, R6, R8 ;  /* 0x0000000806067228 */ /* 0x010fd00000000000 */
[----:B--2---:R-:W-:-:S07]  /*2af0*/  DFMA R20, R20, R4, R6 ;  /* 0x000000041414722b */ /* 0x004fce0000000006 */
[----:B------:R0:W-:Y:S04]  /*2b00*/  STG.E.64 desc[UR14][R22.64+0x20], R20 ;  /* 0x0000201416007986 */ /* 0x0001e8000c101b0e */
[----:B------:R-:W2:Y:S04]  /*2b10*/  LDG.E R6, desc[UR14][R2.64+0x14] ;  /* 0x0000140e02067981 */ /* 0x000ea8000c1e1900 */
[----:B------:R-:W3:Y:S01]  /*2b20*/  LDG.E R4, desc[UR14][R2.64+0x10] ;  /* 0x0000100e02047981 */ /* 0x000ee2000c1e1900 */
[----:B------:R-:W-:Y:S01]  /*2b30*/  MOV R7, 0x8 ;  /* 0x0000000800077802 */ /* 0x000fe20000000f00 */
[----:B------:R-:W-:-:S02]  /*2b40*/  IMAD.MOV.U32 R5, RZ, RZ, 0x8 ;  /* 0x00000008ff057424 */ /* 0x000fc400078e00ff */
[----:B------:R-:W4:Y:S02]  /*2b50*/  LDG.E.64 R8, desc[UR14][R24.64+-0x10] ;  /* 0xfffff00e18087981 */ /* 0x000f24000c1e1b00 */
        /* <DEDUP_REMOVED lines=14> */
[----:B------:R-:W-:Y:S01]  /*2c40*/  IMAD.MOV.U32 R7, RZ, RZ, 0x8 ;  /* 0x00000008ff077424 */ /* 0x000fe200078e00ff */
[----:B------:R-:W-:-:S02]  /*2c50*/  MOV R5, 0x8 ;  /* 0x0000000800057802 */ /* 0x000fc40000000f00 */
        /* <DEDUP_REMOVED lines=10> */
[----:B------:R-:W-:-:S08]  /*2d00*/  DADD R2, RZ, R10 ;  /* 0x00000000ff027229 */ /* 0x000fd0000000000a */
[----:B------:R-:W-:-:S08]  /*2d10*/  DADD R2, R2, R20 ;  /* 0x0000000002027229 */ /* 0x000fd00000000014 */
[----:B------:R-:W-:Y:S01]  /*2d20*/  DADD R2, R2, R18 ;  /* 0x0000000002027229 */ /* 0x000fe20000000012 */
[----:B------:R-:W-:Y:S01]  /*2d30*/  FSETP.GEU.AND P1, PT, |R11|, 6.5827683646048100446e-37, PT ;  /* 0x036000000b00780b */ /* 0x000fe20003f2e200 */
[----:B------:R-:W-:-:S04]  /*2d40*/  UIADD3 UR4, UPT, UPT, UR4, -0x1, URZ ;  /* 0xffffffff04047890 */ /* 0x000fc8000fffe0ff */
[----:B------:R-:W-:Y:S01]  /*2d50*/  UISETP.NE.AND UP1, UPT, UR4, -0x7, UPT ;  /* 0xfffffff90400788c */ /* 0x000fe2000bf25270 */
[----:B----4-:R-:W-:-:S08]  /*2d60*/  DMUL R6, R6, R8 ;  /* 0x0000000806067228 */ /* 0x010fd00000000000 */
[----:B--2---:R-:W-:-:S08]  /*2d70*/  DFMA R16, R16, R4, R6 ;  /* 0x000000041010722b */ /* 0x004fd00000000006 */
[----:B------:R-:W-:-:S06]  /*2d80*/  DADD R2, R2, R16 ;  /* 0x0000000002027229 */ /* 0x000fcc0000000010 */
[----:B------:R-:W1:Y:S01]  /*2d90*/  MUFU.RCP64H R5, R3 ;  /* 0x0000000300057308 */ /* 0x000e620000001800 */
[----:B------:R-:W-:-:S06]  /*2da0*/  IMAD.MOV.U32 R4, RZ, RZ, 0x1 ;  /* 0x00000001ff047424 */ /* 0x000fcc00078e00ff */
        /* <DEDUP_REMOVED lines=16> */
.L_x_19:
        /* <DEDUP_REMOVED lines=21> */
[----:B------:R-:W-:-:S07]  /*3000*/  IMAD.MOV.U32 R4, RZ, RZ, R6 ;  /* 0x000000ffff047224 */ /* 0x000fce00078e0006 */
.L_x_20:
        /* <DEDUP_REMOVED lines=22> */
.L_x_21:
        /* <DEDUP_REMOVED lines=22> */
.L_x_22:
[----:B------:R2:W-:Y:S01]  /*32d0*/  STG.E.64 desc[UR14][R22.64+0x10], R4 ;  /* 0x0000100416007986 */ /* 0x0005e2000c101b0e */
[----:B------:R-:W-:Y:S01]  /*32e0*/  IADD3 R24, P0, PT, R24, -0x40, RZ ;  /* 0xffffffc018187810 */ /* 0x000fe20007f1e0ff */
[----:B------:R-:W-:-:S03]  /*32f0*/  UIADD3 UR9, UP0, UPT, UR6, -0x8, URZ ;  /* 0xfffffff806097890 */ /* 0x000fc6000ff1e0ff */
[----:B------:R-:W-:Y:S01]  /*3300*/  IADD3.X R25, PT, PT, R25, -0x1, RZ, P0, !PT ;  /* 0xffffffff19197810 */ /* 0x000fe200007fe4ff */
[----:B------:R-:W-:Y:S01]  /*3310*/  UIADD3.X UR7, UPT, UPT, UR7, -0x1, URZ, UP0, !UPT ;  /* 0xffffffff07077890 */ /* 0x000fe200087fe4ff */
[----:B------:R-:W-:Y:S11]  /*3320*/  BRA.U UP1, `(.L_x_23) ;  /* 0xfffffff501587547 */ /* 0x000ff6000b83ffff */
[----:B------:R-:W-:Y:S05]  /*3330*/  EXIT ;  /* 0x000000000000794d */ /* 0x000fea0003800000 */
        .weak           $__internal_0_$__cuda_sm20_div_rn_f64_full
        .type           $__internal_0_$__cuda_sm20_div_rn_f64_full,@function
        .size           $__internal_0_$__cuda_sm20_div_rn_f64_full,(.L_x_44 - $__internal_0_$__cuda_sm20_div_rn_f64_full)
$__internal_0_$__cuda_sm20_div_rn_f64_full:
[C---:B------:R-:W-:Y:S02]  /*3340*/  FSETP.GEU.AND P0, PT, |R13|.reuse, 1.469367938527859385e-39, PT ;  /* 0x001000000d00780b */ /* 0x040fe40003f0e200 */
[C---:B------:R-:W-:Y:S02]  /*3350*/  LOP3.LUT R14, R13.reuse, 0x800fffff, RZ, 0xc0, !PT ;  /* 0x800fffff0d0e7812 */ /* 0x040fe400078ec0ff */
[----:B------:R-:W-:Y:S02]  /*3360*/  MOV R6, 0x1 ;  /* 0x0000000100067802 */ /* 0x000fe40000000f00 */
[----:B------:R-:W-:Y:S01]  /*3370*/  LOP3.LUT R15, R14, 0x3ff00000, RZ, 0xfc, !PT ;  /* 0x3ff000000e0f7812 */ /* 0x000fe200078efcff */
[----:B------:R-:W-:Y:S01]  /*3380*/  IMAD.MOV.U32 R14, RZ, RZ, R12 ;  /* 0x000000ffff0e7224 */ /* 0x000fe200078e000c */
[----:B------:R-:W-:Y:S02]  /*3390*/  LOP3.LUT R32, R13, 0x7ff00000, RZ, 0xc0, !PT ;  /* 0x7ff000000d207812 */ /* 0x000fe400078ec0ff */
[----:B------:R-:W-:-:S02]  /*33a0*/  LOP3.LUT R5, R11, 0x7ff00000, RZ, 0xc0, !PT ;  /* 0x7ff000000b057812 */ /* 0x000fc400078ec0ff */
[----:B------:R-:W-:Y:S01]  /*33b0*/  MOV R8, R10 ;  /* 0x0000000a00087202 */ /* 0x000fe20000000f00 */
[----:B------:R-:W-:Y:S01]  /*33c0*/  @!P0 DMUL R14, R12, 8.98846567431157953865e+307 ;  /* 0x7fe000000c0e8828 */ /* 0x000fe20000000000 */
[----:B------:R-:W-:-:S05]  /*33d0*/  ISETP.GE.U32.AND P1, PT, R5, R32, PT ;  /* 0x000000200500720c */ /* 0x000fca0003f26070 */
[----:B------:R-:W0:Y:S02]  /*33e0*/  MUFU.RCP64H R7, R15 ;  /* 0x0000000f00077308 */ /* 0x000e240000001800 */
[----:B0-----:R-:W-:-:S08]  /*33f0*/  DFMA R34, R6, -R14, 1 ;  /* 0x3ff000000622742b */ /* 0x001fd0000000080e */
[----:B------:R-:W-:-:S08]  /*3400*/  DFMA R34, R34, R34, R34 ;  /* 0x000000222222722b */ /* 0x000fd00000000022 */
[----:B------:R-:W-:Y:S01]  /*3410*/  DFMA R34, R6, R34, R6 ;  /* 0x000000220622722b */ /* 0x000fe20000000006 */
[----:B------:R-:W-:Y:S02]  /*3420*/  IMAD.MOV.U32 R6, RZ, RZ, 0x1ca00000 ;  /* 0x1ca00000ff067424 */ /* 0x000fe400078e00ff */
[----:B------:R-:W-:-:S03]  /*3430*/  IMAD.MOV.U32 R7, RZ, RZ, R5 ;  /* 0x000000ffff077224 */ /* 0x000fc600078e0005 */
[----:B------:R-:W-:Y:S02]  /*3440*/  SEL R9, R6, 0x63400000, !P1 ;  /* 0x6340000006097807 */ /* 0x000fe40004800000 */
[----:B------:R-:W-:Y:S01]  /*3450*/  DFMA R30, R34, -R14, 1 ;  /* 0x3ff00000221e742b */ /* 0x000fe2000000080e */
[----:B------:R-:W-:Y:S02]  /*3460*/  FSETP.GEU.AND P1, PT, |R11|, 1.469367938527859385e-39, PT ;  /* 0x001000000b00780b */ /* 0x000fe40003f2e200 */
[----:B------:R-:W-:-:S05]  /*3470*/  LOP3.LUT R9, R9, 0x800fffff, R11, 0xf8, !PT ;  /* 0x800fffff09097812 */ /* 0x000fca00078ef80b */
[----:B------:R-:W-:-:S06]  /*3480*/  DFMA R34, R34, R30, R34 ;  /* 0x0000001e2222722b */ /* 0x000fcc0000000022 */
[----:B------:R-:W-:Y:S05]  /*3490*/  @P1 BRA `(.L_x_24) ;  /* 0x0000000000201947 */ /* 0x000fea0003800000 */
[----:B------:R-:W-:-:S04]  /*34a0*/  LOP3.LUT R30, R13, 0x7ff00000, RZ, 0xc0, !PT ;  /* 0x7ff000000d1e7812 */ /* 0x000fc800078ec0ff */
[----:B------:R-:W-:Y:S01]  /*34b0*/  ISETP.GE.U32.AND P1, PT, R5, R30, PT ;  /* 0x0000001e0500720c */ /* 0x000fe20003f26070 */
[----:B------:R-:W-:-:S03]  /*34c0*/  IMAD.MOV.U32 R30, RZ, RZ, RZ ;  /* 0x000000ffff1e7224 */ /* 0x000fc600078e00ff */
[----:B------:R-:W-:-:S04]  /*34d0*/  SEL R7, R6, 0x63400000, !P1 ;  /* 0x6340000006077807 */ /* 0x000fc80004800000 */
[----:B------:R-:W-:-:S04]  /*34e0*/  LOP3.LUT R7, R7, 0x80000000, R11, 0xf8, !PT ;  /* 0x8000000007077812 */ /* 0x000fc800078ef80b */
[----:B------:R-:W-:-:S06]  /*34f0*/  LOP3.LUT R31, R7, 0x100000, RZ, 0xfc, !PT ;  /* 0x00100000071f7812 */ /* 0x000fcc00078efcff */
[----:B------:R-:W-:-:S10]  /*3500*/  DFMA R8, R8, 2, -R30 ;  /* 0x400000000808782b */ /* 0x000fd4000000081e */
[----:B------:R-:W-:-:S07]  /*3510*/  LOP3.LUT R7, R9, 0x7ff00000, RZ, 0xc0, !PT ;  /* 0x7ff0000009077812 */ /* 0x000fce00078ec0ff */
.L_x_24:
[----:B------:R-:W-:Y:S01]  /*3520*/  VIADD R33, R7, 0xffffffff ;  /* 0xffffffff07217836 */ /* 0x000fe20000000000 */
[----:B------:R-:W-:Y:S01]  /*3530*/  @!P0 LOP3.LUT R32, R15, 0x7ff00000, RZ, 0xc0, !PT ;  /* 0x7ff000000f208812 */ /* 0x000fe200078ec0ff */
[----:B------:R-:W-:-:S03]  /*3540*/  DMUL R36, R34, R8 ;  /* 0x0000000822247228 */ /* 0x000fc60000000000 */
[----:B------:R-:W-:Y:S02]  /*3550*/  ISETP.GT.U32.AND P0, PT, R33, 0x7feffffe, PT ;  /* 0x7feffffe2100780c */ /* 0x000fe40003f04070 */
[----:B------:R-:W-:-:S03]  /*3560*/  IADD3 R33, PT, PT, R32, -0x1, RZ ;  /* 0xffffffff20217810 */ /* 0x000fc60007ffe0ff */
[----:B------:R-:W-:Y:S01]  /*3570*/  DFMA R30, R36, -R14, R8 ;  /* 0x8000000e241e722b */ /* 0x000fe20000000008 */
[----:B------:R-:W-:-:S07]  /*3580*/  ISETP.GT.U32.OR P0, PT, R33, 0x7feffffe, P0 ;  /* 0x7feffffe2100780c */ /* 0x000fce0000704470 */
[----:B------:R-:W-:-:S06]  /*3590*/  DFMA R30, R34, R30, R36 ;  /* 0x0000001e221e722b */ /* 0x000fcc0000000024 */
[----:B------:R-:W-:Y:S05]  /*35a0*/  @P0 BRA `(.L_x_25) ;  /* 0x0000000000740947 */ /* 0x000fea0003800000 */
[----:B------:R-:W-:-:S04]  /*35b0*/  LOP3.LUT R10, R13, 0x7ff00000, RZ, 0xc0, !PT ;  /* 0x7ff000000d0a7812 */ /* 0x000fc800078ec0ff */
[CC--:B------:R-:W-:Y:S02]  /*35c0*/  VIADDMNMX R7, R5.reuse, -R10.reuse, 0xb9600000, !PT ;  /* 0xb960000005077446 */ /* 0x0c0fe4000780090a */
[----:B------:R-:W-:Y:S01]  /*35d0*/  ISETP.GE.U32.AND P0, PT, R5, R10, PT ;  /* 0x0000000a0500720c */ /* 0x000fe20003f06070 */
[----:B------:R-:W-:Y:S01]  /*35e0*/  IMAD.MOV.U32 R10, RZ, RZ, RZ ;  /* 0x000000ffff0a7224 */ /* 0x000fe200078e00ff */
[----:B------:R-:W-:Y:S02]  /*35f0*/  VIMNMX R7, PT, PT, R7, 0x46a00000, PT ;  /* 0x46a0000007077848 */ /* 0x000fe40003fe0100 */
[----:B------:R-:W-:-:S05]  /*3600*/  SEL R6, R6, 0x63400000, !P0 ;  /* 0x6340000006067807 */ /* 0x000fca0004000000 */
[----:B------:R-:W-:-:S05]  /*3610*/  IMAD.IADD R6, R7, 0x1, -R6 ;  /* 0x0000000107067824 */ /* 0x000fca00078e0a06 */
[----:B------:R-:W-:-:S06]  /*3620*/  IADD3 R11, PT, PT, R6, 0x7fe00000, RZ ;  /* 0x7fe00000060b7810 */ /* 0x000fcc0007ffe0ff */
[----:B------:R-:W-:-:S10]  /*3630*/  DMUL R34, R30, R10 ;  /* 0x0000000a1e227228 */ /* 0x000fd40000000000 */
[----:B------:R-:W-:-:S13]  /*3640*/  FSETP.GTU.AND P0, PT, |R35|, 1.469367938527859385e-39, PT ;  /* 0x001000002300780b */ /* 0x000fda0003f0c200 */
[----:B------:R-:W-:Y:S05]  /*3650*/  @P0 BRA `(.L_x_26) ;  /* 0x0000000000a80947 */ /* 0x000fea0003800000 */
[----:B------:R-:W-:Y:S01]  /*3660*/  DFMA R8, R30, -R14, R8 ;  /* 0x8000000e1e08722b */ /* 0x000fe20000000008 */
[----:B------:R-:W-:-:S09]  /*3670*/  MOV R10, RZ ;  /* 0x000000ff000a7202 */ /* 0x000fd20000000f00 */
[C---:B------:R-:W-:Y:S02]  /*3680*/  FSETP.NEU.AND P0, PT, R9.reuse, RZ, PT ;  /* 0x000000ff0900720b */ /* 0x040fe40003f0d000 */
[----:B------:R-:W-:-:S04]  /*3690*/  LOP3.LUT R12, R9, 0x80000000, R13, 0x48, !PT ;  /* 0x80000000090c7812 */ /* 0x000fc800078e480d */
[----:B------:R-:W-:-:S07]  /*36a0*/  LOP3.LUT R11, R12, R11, RZ, 0xfc, !PT ;  /* 0x0000000b0c0b7212 */ /* 0x000fce00078efcff */
[----:B------:R-:W-:Y:S05]  /*36b0*/  @!P0 BRA `(.L_x_26) ;  /* 0x0000000000908947 */ /* 0x000fea0003800000 */
[----:B------:R-:W-:Y:S01]  /*36c0*/  IMAD.MOV R9, RZ, RZ, -R6 ;  /* 0x000000ffff097224 */ /* 0x000fe200078e0a06 */
[----:B------:R-:W-:Y:S02]  /*36d0*/  MOV R8, RZ ;  /* 0x000000ff00087202 */ /* 0x000fe40000000f00 */
[----:B------:R-:W-:-:S04]  /*36e0*/  IADD3 R6, PT, PT, -R6, -0x43300000, RZ ;  /* 0xbcd0000006067810 */ /* 0x000fc80007ffe1ff */
[----:B------:R-:W-:Y:S02]  /*36f0*/  DFMA R8, R34, -R8, R30 ;  /* 0x800000082208722b */ /* 0x000fe4000000001e */
[----:B------:R-:W-:-:S08]  /*3700*/  DMUL.RP R30, R30, R10 ;  /* 0x0000000a1e1e7228 */ /* 0x000fd00000008000 */
[----:B------:R-:W-:Y:S02]  /*3710*/  FSETP.NEU.AND P0, PT, |R9|, R6, PT ;  /* 0x000000060900720b */ /* 0x000fe40003f0d200 */
[----:B------:R-:W-:Y:S02]  /*3720*/  LOP3.LUT R12, R31, R12, RZ, 0x3c, !PT ;  /* 0x0000000c1f0c7212 */ /* 0x000fe400078e3cff */
[----:B------:R-:W-:Y:S02]  /*3730*/  FSEL R6, R30, R34, !P0 ;  /* 0x000000221e067208 */ /* 0x000fe40004000000 */
[----:B------:R-:W-:-:S03]  /*3740*/  FSEL R7, R12, R35, !P0 ;  /* 0x000000230c077208 */ /* 0x000fc60004000000 */
[----:B------:R-:W-:Y:S01]  /*3750*/  IMAD.MOV.U32 R34, RZ, RZ, R6 ;  /* 0x000000ffff227224 */ /* 0x000fe200078e0006 */
[----:B------:R-:W-:Y:S01]  /*3760*/  MOV R35, R7 ;  /* 0x0000000700237202 */ /* 0x000fe20000000f00 */
[----:B------:R-:W-:Y:S06]  /*3770*/  BRA `(.L_x_26) ;  /* 0x0000000000607947 */ /* 0x000fec0003800000 */
.L_x_25:
[----:B------:R-:W-:-:S14]  /*3780*/  DSETP.NAN.AND P0, PT, R10, R10, PT ;  /* 0x0000000a0a00722a */ /* 0x000fdc0003f08000 */
[----:B------:R-:W-:Y:S05]  /*3790*/  @P0 BRA `(.L_x_27) ;  /* 0x00000000004c0947 */ /* 0x000fea0003800000 */
[----:B------:R-:W-:-:S14]  /*37a0*/  DSETP.NAN.AND P0, PT, R12, R12, PT ;  /* 0x0000000c0c00722a */ /* 0x000fdc0003f08000 */
[----:B------:R-:W-:Y:S05]  /*37b0*/  @P0 BRA `(.L_x_28) ;  /* 0x0000000000340947 */ /* 0x000fea0003800000 */
[----:B------:R-:W-:Y:S01]  /*37c0*/  ISETP.NE.AND P0, PT, R7, R32, PT ;  /* 0x000000200700720c */ /* 0x000fe20003f05270 */
[----:B------:R-:W-:Y:S01]  /*37d0*/  IMAD.MOV.U32 R34, RZ, RZ, 0x0 ;  /* 0x00000000ff227424 */ /* 0x000fe200078e00ff */
[----:B------:R-:W-:-:S11]  /*37e0*/  MOV R35, 0xfff80000 ;  /* 0xfff8000000237802 */ /* 0x000fd60000000f00 */
[----:B------:R-:W-:Y:S05]  /*37f0*/  @!P0 BRA `(.L_x_26) ;  /* 0x0000000000408947 */ /* 0x000fea0003800000 */
[----:B------:R-:W-:Y:S02]  /*3800*/  ISETP.NE.AND P0, PT, R7, 0x7ff00000, PT ;  /* 0x7ff000000700780c */ /* 0x000fe40003f05270 */
[----:B------:R-:W-:Y:S02]  /*3810*/  LOP3.LUT R11, R11, 0x80000000, R13, 0x48, !PT ;  /* 0x800000000b0b7812 */ /* 0x000fe400078e480d */
[----:B------:R-:W-:-:S13]  /*3820*/  ISETP.EQ.OR P0, PT, R32, RZ, !P0 ;  /* 0x000000ff2000720c */ /* 0x000fda0004702670 */
[----:B------:R-:W-:Y:S01]  /*3830*/  @P0 LOP3.LUT R5, R11, 0x7ff00000, RZ, 0xfc, !PT ;  /* 0x7ff000000b050812 */ /* 0x000fe200078efcff */
[----:B------:R-:W-:Y:S01]  /*3840*/  @!P0 IMAD.MOV.U32 R34, RZ, RZ, RZ ;  /* 0x000000ffff228224 */ /* 0x000fe200078e00ff */
[----:B------:R-:W-:Y:S01]  /*3850*/  @!P0 MOV R35, R11 ;  /* 0x0000000b00238202 */ /* 0x000fe20000000f00 */
[----:B------:R-:W-:Y:S01]  /*3860*/  @P0 IMAD.MOV.U32 R34, RZ, RZ, RZ ;  /* 0x000000ffff220224 */ /* 0x000fe200078e00ff */
[----:B------:R-:W-:Y:S01]  /*3870*/  @P0 MOV R35, R5 ;  /* 0x0000000500230202 */ /* 0x000fe20000000f00 */
[----:B------:R-:W-:Y:S06]  /*3880*/  BRA `(.L_x_26) ;  /* 0x00000000001c7947 */ /* 0x000fec0003800000 */
.L_x_28:
[----:B------:R-:W-:Y:S01]  /*3890*/  LOP3.LUT R5, R13, 0x80000, RZ, 0xfc, !PT ;  /* 0x000800000d057812 */ /* 0x000fe200078efcff */
[----:B------:R-:W-:-:S03]  /*38a0*/  IMAD.MOV.U32 R34, RZ, RZ, R12 ;  /* 0x000000ffff227224 */ /* 0x000fc600078e000c */
[----:B------:R-:W-:Y:S01]  /*38b0*/  MOV R35, R5 ;  /* 0x0000000500237202 */ /* 0x000fe20000000f00 */
[----:B------:R-:W-:Y:S06]  /*38c0*/  BRA `(.L_x_26) ;  /* 0x00000000000c7947 */ /* 0x000fec0003800000 */
.L_x_27:
[----:B------:R-:W-:Y:S01]  /*38d0*/  LOP3.LUT R5, R11, 0x80000, RZ, 0xfc, !PT ;  /* 0x000800000b057812 */ /* 0x000fe200078efcff */
[----:B------:R-:W-:-:S03]  /*38e0*/  IMAD.MOV.U32 R34, RZ, RZ, R10 ;  /* 0x000000ffff227224 */ /* 0x000fc600078e000a */
[----:B------:R-:W-:-:S07]  /*38f0*/  MOV R35, R5 ;  /* 0x0000000500237202 */ /* 0x000fce0000000f00 */
.L_x_26:
[----:B------:R-:W-:Y:S01]  /*3900*/  IMAD.MOV.U32 R8, RZ, RZ, R0 ;  /* 0x000000ffff087224 */ /* 0x000fe200078e0000 */
[----:B------:R-:W-:Y:S01]  /*3910*/  MOV R9, 0x0 ;  /* 0x0000000000097802 */ /* 0x000fe20000000f00 */
[----:B------:R-:W-:Y:S01]  /*3920*/  IMAD.MOV.U32 R6, RZ, RZ, R34 ;  /* 0x000000ffff067224 */ /* 0x000fe200078e0022 */
[----:B------:R-:W-:Y:S02]  /*3930*/  MOV R5, R35 ;  /* 0x0000002300057202 */ /* 0x000fe40000000f00 */
[----:B------:R-:W-:Y:S05]  /*3940*/  RET.REL.NODEC R8 `(_Z13calAlpha_betaPdS_PiS_iS0_) ;  /* 0xffffffc408ac7950 */ /* 0x000fea0003c3ffff */
.L_x_29:
[----:B------:R-:W-:-:S00]  /*3950*/  BRA `(.L_x_29) ;  /* 0xfffffffc00fc7947 */ /* 0x000fc0000383ffff */
[----:B------:R-:W-:-:S00]  /*3960*/  NOP ;  /* 0x0000000000007918 */ /* 0x000fc00000000000 */
        /* <DEDUP_REMOVED lines=9> */
.L_x_44:


//--------------------- .text._Z9calExtLLRPdS_S_PiS_ --------------------------
	.section	.text._Z9calExtLLRPdS_S_PiS_,"ax",@progbits
	.align	128
        .global         _Z9calExtLLRPdS_S_PiS_
        .type           _Z9calExtLLRPdS_S_PiS_,@function
        .size           _Z9calExtLLRPdS_S_PiS_,(.L_x_45 - _Z9calExtLLRPdS_S_PiS_)
        .other          _Z9calExtLLRPdS_S_PiS_,@"STO_CUDA_ENTRY STV_DEFAULT"
_Z9calExtLLRPdS_S_PiS_:
.text._Z9calExtLLRPdS_S_PiS_:
[----:B------:R-:W-:Y:S08]  /*0000*/  LDC R1, c[0x0][0x37c] ;  /* 0x0000df00ff017b82 */ /* 0x000ff00000000800 */
[----:B------:R-:W0:Y:S01]  /*0010*/  LDC.64 R2, c[0x0][0x398] ;  /* 0x0000e600ff027b82 */ /* 0x000e220000000a00 */
[----:B------:R-:W0:Y:S01]  /*0020*/  LDCU.64 UR4, c[0x0][0x358] ;  /* 0x00006b00ff0477ac */ /* 0x000e220008000a00 */
[----:B------:R-:W1:Y:S06]  /*0030*/  S2R R0, SR_CTAID.X ;  /* 0x0000000000007919 */ /* 0x000e6c0000002500 */
[----:B------:R-:W2:Y:S08]  /*0040*/  LDC.64 R6, c[0x0][0x388] ;  /* 0x0000e200ff067b82 */ /* 0x000eb00000000a00 */
[----:B------:R-:W3:Y:S01]  /*0050*/  LDC.64 R8, c[0x0][0x380] ;  /* 0x0000e000ff087b82 */ /* 0x000ee20000000a00 */
[----:B0-----:R-:W4:Y:S07]  /*0060*/  LDG.E R10, desc[UR4][R2.64+0x4] ;  /* 0x00000404020a7981 */ /* 0x001f2e000c1e1900 */
[----:B------:R-:W0:Y:S01]  /*0070*/  LDC.64 R4, c[0x0][0x390] ;  /* 0x0000e400ff047b82 */ /* 0x000e220000000a00 */
[----:B------:R-:W5:Y:S04]  /*0080*/  LDG.E R12, desc[UR4][R2.64+0xc] ;  /* 0x00000c04020c7981 */ /* 0x000f68000c1e1900 */
[----:B------:R-:W5:Y:S01]  /*0090*/  LDG.E R20, desc[UR4][R2.64] ;  /* 0x0000000402147981 */ /* 0x000f62000c1e1900 */
[----:B-1----:R-:W-:-:S02]  /*00a0*/  IMAD.SHL.U32 R21, R0, 0x4, RZ ;  /* 0x0000000400157824 */ /* 0x002fc400078e00ff */
[----:B------:R-:W-:Y:S01]  /*00b0*/  IMAD.SHL.U32 R11, R0, 0x8, RZ ;  /* 0x00000008000b7824 */ /* 0x000fe200078e00ff */
[----:B------:R-:W5:Y:S01]  /*00c0*/  LDG.E R28, desc[UR4][R2.64+0x10] ;  /* 0x00001004021c7981 */ /* 0x000f62000c1e1900 */
[----:B--2---:R-:W-:-:S04]  /*00d0*/  IMAD.WIDE.U32 R6, R21, 0x8, R6 ;  /* 0x0000000815067825 */ /* 0x004fc800078e0006 */
[----:B------:R-:W-:Y:S01]  /*00e0*/  VIADD R21, R21, 0x4 ;  /* 0x0000000415157836 */ /* 0x000fe20000000000 */
[----:B------:R-:W2:Y:S01]  /*00f0*/  LDG.E.64 R14, desc[UR4][R6.64] ;  /* 0x00000004060e7981 */ /* 0x000ea2000c1e1b00 */
[----:B---3--:R-:W-:-:S03]  /*0100*/  IMAD.WIDE.U32 R8, R11, 0x8, R8 ;  /* 0x000000080b087825 */ /* 0x008fc600078e0008 */
[----:B------:R-:W3:Y:S04]  /*0110*/  LDG.E.64 R24, desc[UR4][R6.64+0x8] ;  /* 0x0000080406187981 */ /* 0x000ee8000c1e1b00 */
[----:B------:R-:W2:Y:S04]  /*0120*/  LDG.E.64 R18, desc[UR4][R8.64+0x8] ;  /* 0x0000080408127981 */ /* 0x000ea8000c1e1b00 */
[----:B------:R-:W3:Y:S01]  /*0130*/  LDG.E.64 R16, desc[UR4][R8.64+0x18] ;  /* 0x0000180408107981 */ /* 0x000ee2000c1e1b00 */
[----:B----4-:R-:W-:-:S04]  /*0140*/  IMAD.IADD R27, R21, 0x1, R10 ;  /* 0x00000001151b7824 */ /* 0x010fc800078e020a */
[----:B0-----:R-:W-:-:S04]  /*0150*/  IMAD.WIDE R26, R27, 0x8, R4 ;  /* 0x000000081b1a7825 */ /* 0x001fc800078e0204 */
[----:B-----5:R-:W-:Y:S01]  /*0160*/  IMAD.IADD R11, R21, 0x1, R12 ;  /* 0x00000001150b7824 */ /* 0x020fe200078e020c */
[----:B------:R0:W4:Y:S03]  /*0170*/  LDG.E.64 R22, desc[UR4][R26.64] ;  /* 0x000000041a167981 */ /* 0x000126000c1e1b00 */
[----:B------:R-:W-:Y:S01]  /*0180*/  IMAD.WIDE R10, R11, 0x8, R4 ;  /* 0x000000080b0a7825 */ /* 0x000fe200078e0204 */
[----:B------:R-:W5:Y:S05]  /*0190*/  LDG.E R12, desc[UR4][R2.64+0x8] ;  /* 0x00000804020c7981 */ /* 0x000f6a000c1e1900 */
[----:B------:R-:W5:Y:S01]  /*01a0*/  LDG.E.64 R10, desc[UR4][R10.64] ;  /* 0x000000040a0a7981 */ /* 0x000f62000c1e1b00 */
[----:B------:R-:W-:-:S03]  /*01b0*/  IADD3 R13, PT, PT, R21, R20, RZ ;  /* 0x00000014150d7210 */ /* 0x000fc60007ffe0ff */
[----:B------:R-:W5:Y:S01]  /*01c0*/  LDG.E R20, desc[UR4][R2.64+0x18] ;  /* 0x0000180402147981 */ /* 0x000f62000c1e1900 */
[----:B--2---:R-:W-:Y:S02]  /*01d0*/  DMUL R18, R14, R18 ;  /* 0x000000120e127228 */ /* 0x004fe40000000000 */
[----:B---3--:R-:W-:Y:S01]  /*01e0*/  DMUL R16, R24, R16 ;  /* 0x0000001018107228 */ /* 0x008fe20000000000 */
[----:B0-----:R-:W-:-:S05]  /*01f0*/  IMAD.WIDE R26, R13, 0x8, R4 ;  /* 0x000000080d1a7825 */ /* 0x001fca00078e0204 */
[----:B----4-:R-:W-:Y:S02]  /*0200*/  DFMA R22, R18, R22, RZ ;  /* 0x000000161216722b */ /* 0x010fe400000000ff */
[----:B------:R-:W2:Y:S06]  /*0210*/  LDG.E.64 R18, desc[UR4][R8.64] ;  /* 0x0000000408127981 */ /* 0x000eac000c1e1b00 */
[----:B-----5:R-:W-:Y:S02]  /*0220*/  DFMA R10, R16, R10, R22 ;  /* 0x0000000a100a722b */ /* 0x020fe40000000016 */
[----:B------:R0:W3:Y:S04]  /*0230*/  LDG.E.64 R22, desc[UR4][R26.64] ;  /* 0x000000041a167981 */ /* 0x0000e8000c1e1b00 */
[----:B------:R-:W4:Y:S01]  /*0240*/  LDG.E.64 R16, desc[UR4][R8.64+0x10] ;  /* 0x0000100408107981 */ /* 0x000f22000c1e1b00 */
[----:B------:R-:W-:-:S04]  /*0250*/  IMAD.IADD R13, R21, 0x1, R12 ;  /* 0x00000001150d7824 */ /* 0x000fc800078e020c */
[----:B------:R-:W-:Y:S01]  /*0260*/  IMAD.WIDE R12, R13, 0x8, R4 ;  /* 0x000000080d0c7825 */ /* 0x000fe200078e0204 */
[----:B------:R-:W5:Y:S05]  /*0270*/  LDG.E R26, desc[UR4][R2.64+0x14] ;  /* 0x00001404021a7981 */ /* 0x000f6a000c1e1900 */
[----:B------:R-:W5:Y:S01]  /*0280*/  LDG.E.64 R12, desc[UR4][R12.64] ;  /* 0x000000040c0c7981 */ /* 0x000f62000c1e1b00 */
[C---:B0-----:R-:W-:Y:S01]  /*0290*/  IMAD.IADD R27, R21.reuse, 0x1, R20 ;  /* 0x00000001151b7824 */ /* 0x041fe200078e0214 */
[----:B--2---:R-:W-:Y:S01]  /*02a0*/  DMUL R14, R14, R18 ;  /* 0x000000120e0e7228 */ /* 0x004fe20000000000 */
[----:B------:R-:W-:Y:S02]  /*02b0*/  IMAD.IADD R19, R21, 0x1, R28 ;  /* 0x0000000115137824 */ /* 0x000fe400078e021c */
[----:B------:R-:W2:Y:S02]  /*02c0*/  LDG.E R28, desc[UR4][R2.64+0x1c] ;  /* 0x00001c04021c7981 */ /* 0x000ea4000c1e1900 */
[----:B------:R-:W-:-:S03]  /*02d0*/  IMAD.WIDE R18, R19, 0x8, R4 ;  /* 0x0000000813127825 */ /* 0x000fc600078e0204 */
[----:B---3--:R-:W-:Y:S01]  /*02e0*/  DFMA R14, R14, R22, RZ ;  /* 0x000000160e0e722b */ /* 0x008fe200000000ff */
[----:B------:R-:W3:Y:S01]  /*02f0*/  LDG.E.64 R22, desc[UR4][R8.64+0x20] ;  /* 0x0000200408167981 */ /* 0x000ee2000c1e1b00 */
[----:B----4-:R-:W-:-:S03]  /*0300*/  DMUL R24, R24, R16 ;  /* 0x0000001018187228 */ /* 0x010fc60000000000 */
[----:B------:R-:W3:Y:S04]  /*0310*/  LDG.E.64 R16, desc[UR4][R6.64+0x10] ;  /* 0x0000100406107981 */ /* 0x000ee8000c1e1b00 */
[----:B------:R-:W4:Y:S01]  /*0320*/  LDG.E.64 R18, desc[UR4][R18.64] ;  /* 0x0000000412127981 */ /* 0x000f22000c1e1b00 */
[----:B-----5:R-:W-:-:S03]  /*0330*/  DFMA R12, R24, R12, R14 ;  /* 0x0000000c180c722b */ /* 0x020fc6000000000e */
[----:B------:R0:W5:Y:S04]  /*0340*/  LDG.E.64 R24, desc[UR4][R6.64+0x18] ;  /* 0x0000180406187981 */ /* 0x000168000c1e1b00 */
[----:B------:R-:W5:Y:S01]  /*0350*/  LDG.E.64 R14, desc[UR4][R8.64+0x30] ;  /* 0x00003004080e7981 */ /* 0x000f62000c1e1b00 */
[----:B0-----:R-:W-:-:S06]  /*0360*/  IMAD.WIDE R6, R27, 0x8, R4 ;  /* 0x000000081b067825 */ /* 0x001fcc00078e0204 */
[----:B------:R-:W5:Y:S01]  /*0370*/  LDG.E.64 R6, desc[UR4][R6.64] ;  /* 0x0000000406067981 */ /* 0x000f62000c1e1b00 */
[----:B------:R-:W-:-:S04]  /*0380*/  IMAD.IADD R27, R21, 0x1, R26 ;  /* 0x00000001151b7824 */ /* 0x000fc800078e021a */
[----:B------:R-:W-:-:S06]  /*0390*/  IMAD.WIDE R2, R27, 0x8, R4 ;  /* 0x000000081b027825 */ /* 0x000fcc00078e0204 */
[----:B------:R-:W5:Y:S01]  /*03a0*/  LDG.E.64 R2, desc[UR4][R2.64] ;  /* 0x0000000402027981 */ /* 0x000f62000c1e1b00 */
[----:B---3--:R-:W-:-:S08]  /*03b0*/  DMUL R22, R16, R22 ;  /* 0x0000001610167228 */ /* 0x008fd00000000000 */
[----:B----4-:R-:W-:Y:S01]  /*03c0*/  DFMA R18, R22, R18, R12 ;  /* 0x000000121612722b */ /* 0x010fe2000000000c */
[----:B------:R-:W3:Y:S01]  /*03d0*/  LDG.E.64 R12, desc[UR4][R8.64+0x28] ;  /* 0x00002804080c7981 */ /* 0x000ee2000c1e1b00 */
[----:B--2---:R-:W-:-:S03]  /*03e0*/  IADD3 R23, PT, PT, R21, R28, RZ ;  /* 0x0000001c15177210 */ /* 0x004fc60007ffe0ff */
[----:B------:R-:W2:Y:S02]  /*03f0*/  LDG.E.64 R20, desc[UR4][R8.64+0x38] ;  /* 0x0000380408147981 */ /* 0x000ea4000c1e1b00 */
[----:B------:R-:W-:-:S06]  /*0400*/  IMAD.WIDE R4, R23, 0x8, R4 ;  /* 0x0000000817047825 */ /* 0x000fcc00078e0204 */
[----:B------:R-:W4:Y:S01]  /*0410*/  LDG.E.64 R4, desc[UR4][R4.64] ;  /* 0x0000000404047981 */ /* 0x000f22000c1e1b00 */
[----:B-----5:R-:W-:-:S08]  /*0420*/  DMUL R14, R24, R14 ;  /* 0x0000000e180e7228 */ /* 0x020fd00000000000 */
[----:B------:R-:W-:-:S06]  /*0430*/  DFMA R6, R14, R6, R18 ;  /* 0x000000060e06722b */ /* 0x000fcc0000000012 */
[----:B------:R-:W0:Y:S01]  /*0440*/  MUFU.RCP64H R15, R7 ;  /* 0x00000007000f7308 */ /* 0x000e220000001800 */
[----:B------:R-:W-:-:S06]  /*0450*/  IMAD.MOV.U32 R14, RZ, RZ, 0x1 ;  /* 0x00000001ff0e7424 */ /* 0x000fcc00078e00ff */
[----:B0-----:R-:W-:-:S08]  /*0460*/  DFMA R18, -R6, R14, 1 ;  /* 0x3ff000000612742b */ /* 0x001fd0000000010e */
[----:B------:R-:W-:-:S08]  /*0470*/  DFMA R18, R18, R18, R18 ;  /* 0x000000121212722b */ /* 0x000fd00000000012 */
[----:B------:R-:W-:Y:S02]  /*0480*/  DFMA R18, R14, R18, R14 ;  /* 0x000000120e12722b */ /* 0x000fe4000000000e */
[----:B---3--:R-:W-:Y:S02]  /*0490*/  DMUL R12, R16, R12 ;  /* 0x0000000c100c7228 */ /* 0x008fe40000000000 */
[----:B--2---:R-:W-:-:S06]  /*04a0*/  DMUL R8, R24, R20 ;  /* 0x0000001418087228 */ /* 0x004fcc0000000000 */
[----:B------:R-:W-:Y:S02]  /*04b0*/  DFMA R2, R12, R2, R10 ;  /* 0x000000020c02722b */ /* 0x000fe4000000000a */
[----:B------:R-:W-:-:S06]  /*04c0*/  DFMA R10, -R6, R18, 1 ;  /* 0x3ff00000060a742b */ /* 0x000fcc0000000112 */
[----:B----4-:R-:W-:Y:S02]  /*04d0*/  DFMA R8, R8, R4, R2 ;  /* 0x000000040808722b */ /* 0x010fe40000000002 */
[----:B------:R-:W-:-:S08]  /*04e0*/  DFMA R10, R18, R10, R18 ;  /* 0x0000000a120a722b */ /* 0x000fd00000000012 */
[----:B------:R-:W-:-:S08]  /*04f0*/  DMUL R2, R8, R10 ;  /* 0x0000000a08027228 */ /* 0x000fd00000000000 */
[----:B------:R-:W-:-:S08]  /*0500*/  DFMA R4, -R6, R2, R8 ;  /* 0x000000020604722b */ /* 0x000fd00000000108 */
[----:B------:R-:W-:Y:S01]  /*0510*/  DFMA R2, R10, R4, R2 ;  /* 0x000000040a02722b */ /* 0x000fe20000000002 */
[----:B------:R-:W-:-:S09]  /*0520*/  FSETP.GEU.AND P1, PT, |R9|, 6.5827683646048100446e-37, PT ;  /* 0x036000000900780b */ /* 0x000fd20003f2e200 */
[----:B------:R-:W-:-:S05]  /*0530*/  FFMA R4, RZ, R7, R3 ;  /* 0x00000007ff047223 */ /* 0x000fca0000000003 */
[----:B------:R-:W-:-:S13]  /*0540*/  FSETP.GT.AND P0, PT, |R4|, 1.469367938527859385e-39, PT ;  /* 0x001000000400780b */ /* 0x000fda0003f04200 */
[----:B------:R-:W-:Y:S05]  /*0550*/  @P0 BRA P1, `(.L_x_30) ;  /* 0x0000000000080947 */ /* 0x000fea0000800000 */
[----:B------:R-:W-:-:S07]  /*0560*/  MOV R10, 0x580 ;  /* 0x00000580000a7802 */ /* 0x000fce0000000f00 */
[----:B------:R-:W-:Y:S05]  /*0570*/  CALL.REL.NOINC `($__internal_1_$__cuda_sm20_div_rn_f64_full) ;  /* 0x00000004005c7944 */ /* 0x000fea0003c00000 */
.L_x_30:
[----:B------:R-:W-:Y:S01]  /*0580*/  ISETP.GT.AND P0, PT, R3, 0xfffff, PT ;  /* 0x000fffff0300780c */ /* 0x000fe20003f04270 */
[----:B------:R-:W-:Y:S02]  /*0590*/  IMAD.MOV.U32 R6, RZ, RZ, R2 ;  /* 0x000000ffff067224 */ /* 0x000fe400078e0002 */
[--C-:B------:R-:W-:Y:S02]  /*05a0*/  IMAD.MOV.U32 R7, RZ, RZ, R3.reuse ;  /* 0x000000ffff077224 */ /* 0x100fe400078e0003 */
[----:B------:R-:W-:-:S08]  /*05b0*/  IMAD.MOV.U32 R4, RZ, RZ, R3 ;  /* 0x000000ffff047224 */ /* 0x000fd000078e0003 */
[----:B------:R-:W-:-:S10]  /*05c0*/  @!P0 DMUL R6, R6, 1.80143985094819840000e+16 ;  /* 0x4350000006068828 */ /* 0x000fd40000000000 */
[----:B------:R-:W-:Y:S01]  /*05d0*/  @!P0 MOV R4, R7 ;  /* 0x0000000700048202 */ /* 0x000fe20000000f00 */
[----:B------:R-:W-:-:S04]  /*05e0*/  @!P0 IMAD.MOV.U32 R2, RZ, RZ, R6 ;  /* 0x000000ffff028224 */ /* 0x000fc800078e0006 */
[----:B------:R-:W-:-:S05]  /*05f0*/  VIADD R3, R4, 0xffffffff ;  /* 0xffffffff04037836 */ /* 0x000fca0000000000 */
[----:B------:R-:W-:Y:S01]  /*0600*/  ISETP.GT.U32.AND P1, PT, R3, 0x7feffffe, PT ;  /* 0x7feffffe0300780c */ /* 0x000fe20003f24070 */
[----:B------:R-:W-:Y:S02]  /*0610*/  IMAD.MOV.U32 R3, RZ, RZ, -0x3ff ;  /* 0xfffffc01ff037424 */ /* 0x000fe400078e00ff */
[----:B------:R-:W-:-:S10]  /*0620*/  @!P0 IMAD.MOV.U32 R3, RZ, RZ, -0x435 ;  /* 0xfffffbcbff038424 */ /* 0x000fd400078e00ff */
[----:B------:R-:W-:Y:S05]  /*0630*/  @P1 BRA `(.L_x_31) ;  /* 0x0000000400041947 */ /* 0x000fea0003800000 */
[C---:B------:R-:W-:Y:S01]  /*0640*/  LOP3.LUT R5, R4.reuse, 0xfffff, RZ, 0xc0, !PT ;  /* 0x000fffff04057812 */ /* 0x040fe200078ec0ff */
[----:B------:R-:W-:Y:S01]  /*0650*/  IMAD.MOV.U32 R8, RZ, RZ, RZ ;  /* 0x000000ffff087224 */ /* 0x000fe200078e00ff */
[----:B------:R-:W-:Y:S01]  /*0660*/  MOV R6, R2 ;  /* 0x0000000200067202 */ /* 0x000fe20000000f00 */
[----:B------:R-:W-:Y:S01]  /*0670*/  IMAD.MOV.U32 R16, RZ, RZ, -0x748574fc ;  /* 0x8b7a8b04ff107424 */ /* 0x000fe200078e00ff */
[----:B------:R-:W-:Y:S01]  /*0680*/  LOP3.LUT R7, R5, 0x3ff00000, RZ, 0xfc, !PT ;  /* 0x3ff0000005077812 */ /* 0x000fe200078efcff */
[----:B------:R-:W-:Y:S01]  /*0690*/  UMOV UR6, 0x3ae80f1e ;  /* 0x3ae80f1e00067882 */ /* 0x000fe20000000000 */
[----:B------:R-:W-:Y:S01]  /*06a0*/  MOV R17, 0x3ed0ee25 ;  /* 0x3ed0ee2500117802 */ /* 0x000fe20000000f00 */
[----:B------:R-:W-:Y:S01]  /*06b0*/  UMOV UR7, 0x3eb1380b ;  /* 0x3eb1380b00077882 */ /* 0x000fe20000000000 */
[----:B------:R-:W-:Y:S01]  /*06c0*/  ISETP.GE.U32.AND P0, PT, R7, 0x3ff6a09f, PT ;  /* 0x3ff6a09f0700780c */ /* 0x000fe20003f06070 */
[----:B------:R-:W-:Y:S01]  /*06d0*/  UMOV UR8, 0x80000000 ;  /* 0x8000000000087882 */ /* 0x000fe20000000000 */
[----:B------:R-:W-:Y:S01]  /*06e0*/  LEA.HI R4, R4, R3, RZ, 0xc ;  /* 0x0000000304047211 */ /* 0x000fe200078f60ff */
[----:B------:R-:W-:-:S10]  /*06f0*/  UMOV UR9, 0x43300000 ;  /* 0x4330000000097882 */ /* 0x000fd40000000000 */
[----:B------:R-:W-:Y:S02]  /*0700*/  @P0 VIADD R5, R7, 0xfff00000 ;  /* 0xfff0000007050836 */ /* 0x000fe40000000000 */
[----:B------:R-:W-:Y:S02]  /*0710*/  @P0 VIADD R4, R4, 0x1 ;  /* 0x0000000104040836 */ /* 0x000fe40000000000 */
[----:B------:R-:W-:-:S06]  /*0720*/  @P0 IMAD.MOV.U32 R7, RZ, RZ, R5 ;  /* 0x000000ffff070224 */ /* 0x000fcc00078e0005 */
[C---:B------:R-:W-:Y:S02]  /*0730*/  DADD R14, R6.reuse, 1 ;  /* 0x3ff00000060e7429 */ /* 0x040fe40000000000 */
[----:B------:R-:W-:-:S04]  /*0740*/  DADD R6, R6, -1 ;  /* 0xbff0000006067429 */ /* 0x000fc80000000000 */
[----:B------:R-:W0:Y:S02]  /*0750*/  MUFU.RCP64H R9, R15 ;  /* 0x0000000f00097308 */ /* 0x000e240000001800 */
[----:B0-----:R-:W-:-:S08]  /*0760*/  DFMA R10, -R14, R8, 1 ;  /* 0x3ff000000e0a742b */ /* 0x001fd00000000108 */
[----:B------:R-:W-:-:S08]  /*0770*/  DFMA R10, R10, R10, R10 ;  /* 0x0000000a0a0a722b */ /* 0x000fd0000000000a */
[----:B------:R-:W-:-:S08]  /*0780*/  DFMA R8, R8, R10, R8 ;  /* 0x0000000a0808722b */ /* 0x000fd00000000008 */
[----:B------:R-:W-:-:S08]  /*0790*/  DMUL R10, R6, R8 ;  /* 0x00000008060a7228 */ /* 0x000fd00000000000 */
[----:B------:R-:W-:-:S08]  /*07a0*/  DFMA R10, R6, R8, R10 ;  /* 0x00000008060a722b */ /* 0x000fd0000000000a */
[----:B------:R-:W-:Y:S02]  /*07b0*/  DMUL R12, R10, R10 ;  /* 0x0000000a0a0c7228 */ /* 0x000fe40000000000 */
[----:B------:R-:W-:-:S06]  /*07c0*/  DADD R2, R6, -R10 ;  /* 0x0000000006027229 */ /* 0x000fcc000000080a */
[----:B------:R-:W-:Y:S01]  /*07d0*/  DFMA R14, R12, UR6, R16 ;  /* 0x000000060c0e7c2b */ /* 0x000fe20008000010 */
[----:B------:R-:W-:Y:S01]  /*07e0*/  UMOV UR6, 0x9f02676f ;  /* 0x9f02676f00067882 */ /* 0x000fe20000000000 */
[----:B------:R-:W-:Y:S01]  /*07f0*/  UMOV UR7, 0x3ef3b266 ;  /* 0x3ef3b26600077882 */ /* 0x000fe20000000000 */
[----:B------:R-:W-:Y:S01]  /*0800*/  LOP3.LUT R16, R4, 0x80000000, RZ, 0x3c, !PT ;  /* 0x8000000004107812 */ /* 0x000fe200078e3cff */
[----:B------:R-:W-:Y:S01]  /*0810*/  IMAD.MOV.U32 R17, RZ, RZ, 0x43300000 ;  /* 0x43300000ff117424 */ /* 0x000fe200078e00ff */
[----:B------:R-:W-:-:S03]  /*0820*/  DADD R4, R2, R2 ;  /* 0x0000000002047229 */ /* 0x000fc60000000002 */
[----:B------:R-:W-:Y:S01]  /*0830*/  DFMA R14, R12, R14, UR6 ;  /* 0x000000060c0e7e2b */ /* 0x000fe2000800000e */
[----:B------:R-:W-:Y:S01]  /*0840*/  UMOV UR6, 0xa9ab0956 ;  /* 0xa9ab095600067882 */ /* 0x000fe20000000000 */
[----:B------:R-:W-:Y:S01]  /*0850*/  UMOV UR7, 0x3f1745cb ;  /* 0x3f1745cb00077882 */ /* 0x000fe20000000000 */
[----:B------:R-:W-:Y:S01]  /*0860*/  DADD R2, R16, -UR8 ;  /* 0x8000000810027e29 */ /* 0x000fe20008000000 */
[----:B------:R-:W-:Y:S01]  /*0870*/  UMOV UR8, 0xfefa39ef ;  /* 0xfefa39ef00087882 */ /* 0x000fe20000000000 */
[----:B------:R-:W-:Y:S01]  /*0880*/  UMOV UR9, 0x3fe62e42 ;  /* 0x3fe62e4200097882 */ /* 0x000fe20000000000 */
[----:B------:R-:W-:Y:S02]  /*0890*/  DFMA R6, R6, -R10, R4 ;  /* 0x8000000a0606722b */ /* 0x000fe40000000004 */
[----:B------:R-:W-:Y:S01]  /*08a0*/  DFMA R14, R12, R14, UR6 ;  /* 0x000000060c0e7e2b */ /* 0x000fe2000800000e */
[----:B------:R-:W-:Y:S01]  /*08b0*/  UMOV UR6, 0x2d1b5154 ;  /* 0x2d1b515400067882 */ /* 0x000fe20000000000 */
[----:B------:R-:W-:Y:S01]  /*08c0*/  UMOV UR7, 0x3f3c71c7 ;  /* 0x3f3c71c700077882 */ /* 0x000fe20000000000 */
[----:B------:R-:W-:-:S03]  /*08d0*/  DFMA R4, R2, UR8, R10 ;  /* 0x0000000802047c2b */ /* 0x000fc6000800000a */
[----:B------:R-:W-:Y:S02]  /*08e0*/  DMUL R6, R8, R6 ;  /* 0x0000000608067228 */ /* 0x000fe40000000000 */
[----:B------:R-:W-:Y:S01]  /*08f0*/  DFMA R14, R12, R14, UR6 ;  /* 0x000000060c0e7e2b */ /* 0x000fe2000800000e */
[----:B------:R-:W-:Y:S01]  /*0900*/  UMOV UR6, 0x923be72d ;  /* 0x923be72d00067882 */ /* 0x000fe20000000000 */
[----:B------:R-:W-:-:S06]  /*0910*/  UMOV UR7, 0x3f624924 ;  /* 0x3f62492400077882 */ /* 0x000fcc0000000000 */
        /* <DEDUP_REMOVED lines=8> */
[----:B------:R-:W-:Y:S02]  /*09a0*/  UMOV UR7, 0x3fe62e42 ;  /* 0x3fe62e4200077882 */ /* 0x000fe40000000000 */
[----:B------:R-:W-:Y:S01]  /*09b0*/  DFMA R16, R2, -UR6, R4 ;  /* 0x8000000602107c2b */ /* 0x000fe20008000004 */
[----:B------:R-:W-:Y:S01]  /*09c0*/  UMOV UR6, 0x3b39803f ;  /* 0x3b39803f00067882 */ /* 0x000fe20000000000 */
[----:B------:R-:W-:Y:S02]  /*09d0*/  UMOV UR7, 0x3c7abc9e ;  /* 0x3c7abc9e00077882 */ /* 0x000fe40000000000 */
[----:B------:R-:W-:-:S04]  /*09e0*/  DMUL R14, R12, R14 ;  /* 0x0000000e0c0e7228 */ /* 0x000fc80000000000 */
[----:B------:R-:W-:-:S04]  /*09f0*/  DADD R16, -R10, R16 ;  /* 0x000000000a107229 */ /* 0x000fc80000000110 */
[----:B------:R-:W-:-:S08]  /*0a00*/  DFMA R6, R10, R14, R6 ;  /* 0x0000000e0a06722b */ /* 0x000fd00000000006 */
[----:B------:R-:W-:-:S08]  /*0a10*/  DADD R6, R6, -R16 ;  /* 0x0000000006067229 */ /* 0x000fd00000000810 */
[----:B------:R-:W-:-:S08]  /*0a20*/  DFMA R6, R2, UR6, R6 ;  /* 0x0000000602067c2b */ /* 0x000fd00008000006 */
[----:B------:R-:W-:Y:S01]  /*0a30*/  DADD R4, R4, R6 ;  /* 0x0000000004047229 */ /* 0x000fe20000000006 */
[----:B------:R-:W-:Y:S10]  /*0a40*/  BRA `(.L_x_32) ;  /* 0x0000000000187947 */ /* 0x000ff40003800000 */
.L_x_31:
[----:B------:R-:W-:Y:S01]  /*0a50*/  IMAD.MOV.U32 R2, RZ, RZ, 0x0 ;  /* 0x00000000ff027424 */ /* 0x000fe200078e00ff */
[----:B------:R-:W-:Y:S01]  /*0a60*/  LOP3.LUT P0, RZ, R7, 0x7fffffff, RZ, 0xc0, !PT ;  /* 0x7fffffff07ff7812 */ /* 0x000fe2000780c0ff */
[----:B------:R-:W-:-:S06]  /*0a70*/  IMAD.MOV.U32 R3, RZ, RZ, 0x7ff00000 ;  /* 0x7ff00000ff037424 */ /* 0x000fcc00078e00ff */
[----:B------:R-:W-:-:S10]  /*0a80*/  DFMA R2, R6, R2, +INF ;  /* 0x7ff000000602742b */ /* 0x000fd40000000002 */
[----:B------:R-:W-:Y:S02]  /*0a90*/  FSEL R4, R2, RZ, P0 ;  /* 0x000000ff02047208 */ /* 0x000fe40000000000 */
[----:B------:R-:W-:-:S07]  /*0aa0*/  FSEL R5, R3, -QNAN , P0 ;  /* 0xfff0000003057808 */ /* 0x000fce0000000000 */
.L_x_32:
[----:B------:R-:W0:Y:S02]  /*0ab0*/  LDC.64 R2, c[0x0][0x3a0] ;  /* 0x0000e800ff027b82 */ /* 0x000e240000000a00 */
[----:B0-----:R-:W-:-:S05]  /*0ac0*/  IMAD.WIDE.U32 R2, R0, 0x8, R2 ;  /* 0x0000000800027825 */ /* 0x001fca00078e0002 */
[----:B------:R-:W-:Y:S01]  /*0ad0*/  STG.E.64 desc[UR4][R2.64], R4 ;  /* 0x0000000402007986 */ /* 0x000fe2000c101b04 */
[----:B------:R-:W-:Y:S05]  /*0ae0*/  EXIT ;  /* 0x000000000000794d */ /* 0x000fea0003800000 */
        .weak           $__internal_1_$__cuda_sm20_div_rn_f64_full
        .type           $__internal_1_$__cuda_sm20_div_rn_f64_full,@function
        .size           $__internal_1_$__cuda_sm20_div_rn_f64_full,(.L_x_45 - $__internal_1_$__cuda_sm20_div_rn_f64_full)
$__internal_1_$__cuda_sm20_div_rn_f64_full:
[C---:B------:R-:W-:Y:S01]  /*0af0*/  FSETP.GEU.AND P0, PT, |R7|.reuse, 1.469367938527859385e-39, PT ;  /* 0x001000000700780b */ /* 0x040fe20003f0e200 */
[----:B------:R-:W-:Y:S01]  /*0b00*/  IMAD.MOV.U32 R5, RZ, RZ, R7 ;  /* 0x000000ffff057224 */ /* 0x000fe200078e0007 */
[----:B------:R-:W-:Y:S01]  /*0b10*/  LOP3.LUT R2, R7, 0x800fffff, RZ, 0xc0, !PT ;  /* 0x800fffff07027812 */ /* 0x000fe200078ec0ff */
[----:B------:R-:W-:Y:S01]  /*0b20*/  IMAD.MOV.U32 R12, RZ, RZ, 0x1 ;  /* 0x00000001ff0c7424 */ /* 0x000fe200078e00ff */
[----:B------:R-:W-:Y:S01]  /*0b30*/  MOV R4, R6 ;  /* 0x0000000600047202 */ /* 0x000fe20000000f00 */
[----:B------:R-:W-:Y:S01]  /*0b40*/  IMAD.MOV.U32 R11, RZ, RZ, 0x1ca00000 ;  /* 0x1ca00000ff0b7424 */ /* 0x000fe200078e00ff */
[----:B------:R-:W-:Y:S01]  /*0b50*/  LOP3.LUT R3, R2, 0x3ff00000, RZ, 0xfc, !PT ;  /* 0x3ff0000002037812 */ /* 0x000fe200078efcff */
[----:B------:R-:W-:Y:S02]  /*0b60*/  IMAD.MOV.U32 R2, RZ, RZ, R6 ;  /* 0x000000ffff027224 */ /* 0x000fe400078e0006 */
[----:B------:R-:W-:-:S04]  /*0b70*/  IMAD.MOV.U32 R6, RZ, RZ, R8 ;  /* 0x000000ffff067224 */ /* 0x000fc800078e0008 */
[----:B------:R-:W-:Y:S01]  /*0b80*/  @!P0 DMUL R2, R4, 8.98846567431157953865e+307 ;  /* 0x7fe0000004028828 */ /* 0x000fe20000000000 */
[----:B------:R-:W-:-:S05]  /*0b90*/  IMAD.MOV.U32 R8, RZ, RZ, R6 ;  /* 0x000000ffff087224 */ /* 0x000fca00078e0006 */
[----:B------:R-:W0:Y:S02]  /*0ba0*/  MUFU.RCP64H R13, R3 ;  /* 0x00000003000d7308 */ /* 0x000e240000001800 */
[----:B0-----:R-:W-:-:S08]  /*0bb0*/  DFMA R14, R12, -R2, 1 ;  /* 0x3ff000000c0e742b */ /* 0x001fd00000000802 */
[----:B------:R-:W-:-:S08]  /*0bc0*/  DFMA R14, R14, R14, R14 ;  /* 0x0000000e0e0e722b */ /* 0x000fd0000000000e */
[----:B------:R-:W-:Y:S01]  /*0bd0*/  DFMA R12, R12, R14, R12 ;  /* 0x0000000e0c0c722b */ /* 0x000fe2000000000c */
[----:B------:R-:W-:Y:S02]  /*0be0*/  LOP3.LUT R15, R7, 0x7ff00000, RZ, 0xc0, !PT ;  /* 0x7ff00000070f7812 */ /* 0x000fe400078ec0ff */
[----:B------:R-:W-:-:S04]  /*0bf0*/  MOV R7, R9 ;  /* 0x0000000900077202 */ /* 0x000fc80000000f00 */
[----:B------:R-:W-:Y:S01]  /*0c00*/  LOP3.LUT R14, R7, 0x7ff00000, RZ, 0xc0, !PT ;  /* 0x7ff00000070e7812 */ /* 0x000fe200078ec0ff */
[----:B------:R-:W-:-:S03]  /*0c10*/  DFMA R16, R12, -R2, 1 ;  /* 0x3ff000000c10742b */ /* 0x000fc60000000802 */
[----:B------:R-:W-:Y:S01]  /*0c20*/  ISETP.GE.U32.AND P1, PT, R14, R15, PT ;  /* 0x0000000f0e00720c */ /* 0x000fe20003f26070 */
[----:B------:R-:W-:-:S03]  /*0c30*/  IMAD.MOV.U32 R21, RZ, RZ, R14 ;  /* 0x000000ffff157224 */ /* 0x000fc600078e000e */
[----:B------:R-:W-:Y:S01]  /*0c40*/  SEL R9, R11, 0x63400000, !P1 ;  /* 0x634000000b097807 */ /* 0x000fe20004800000 */
[----:B------:R-:W-:Y:S01]  /*0c50*/  DFMA R12, R12, R16, R12 ;  /* 0x000000100c0c722b */ /* 0x000fe2000000000c */
[----:B------:R-:W-:Y:S02]  /*0c60*/  FSETP.GEU.AND P1, PT, |R7|, 1.469367938527859385e-39, PT ;  /* 0x001000000700780b */ /* 0x000fe40003f2e200 */
[----:B------:R-:W-:-:S11]  /*0c70*/  LOP3.LUT R9, R9, 0x800fffff, R7, 0xf8, !PT ;  /* 0x800fffff09097812 */ /* 0x000fd600078ef807 */
[----:B------:R-:W-:Y:S05]  /*0c80*/  @P1 BRA `(.L_x_33) ;  /* 0x0000000000201947 */ /* 0x000fea0003800000 */
[----:B------:R-:W-:Y:S01]  /*0c90*/  LOP3.LUT R17, R5, 0x7ff00000, RZ, 0xc0, !PT ;  /* 0x7ff0000005117812 */ /* 0x000fe200078ec0ff */
[----:B------:R-:W-:-:S03]  /*0ca0*/  IMAD.MOV.U32 R16, RZ, RZ, RZ ;  /* 0x000000ffff107224 */ /* 0x000fc600078e00ff */
[----:B------:R-:W-:-:S04]  /*0cb0*/  ISETP.GE.U32.AND P1, PT, R14, R17, PT ;  /* 0x000000110e00720c */ /* 0x000fc80003f26070 */
[----:B------:R-:W-:-:S04]  /*0cc0*/  SEL R17, R11, 0x63400000, !P1 ;  /* 0x634000000b117807 */ /* 0x000fc80004800000 */
[----:B------:R-:W-:-:S04]  /*0cd0*/  LOP3.LUT R17, R17, 0x80000000, R7, 0xf8, !PT ;  /* 0x8000000011117812 */ /* 0x000fc800078ef807 */
[----:B------:R-:W-:-:S06]  /*0ce0*/  LOP3.LUT R17, R17, 0x100000, RZ, 0xfc, !PT ;  /* 0x0010000011117812 */ /* 0x000fcc00078efcff */
[----:B------:R-:W-:-:S10]  /*0cf0*/  DFMA R8, R8, 2, -R16 ;  /* 0x400000000808782b */ /* 0x000fd40000000810 */
[----:B------:R-:W-:-:S07]  /*0d00*/  LOP3.LUT R21, R9, 0x7ff00000, RZ, 0xc0, !PT ;  /* 0x7ff0000009157812 */ /* 0x000fce00078ec0ff */
.L_x_33:
[----:B------:R-:W-:Y:S01]  /*0d10*/  MOV R20, R15 ;  /* 0x0000000f00147202 */ /* 0x000fe20000000f00 */
[----:B------:R-:W-:Y:S01]  /*0d20*/  VIADD R15, R21, 0xffffffff ;  /* 0xffffffff150f7836 */ /* 0x000fe20000000000 */
[----:B------:R-:W-:Y:S01]  /*0d30*/  @!P0 LOP3.LUT R20, R3, 0x7ff00000, RZ, 0xc0, !PT ;  /* 0x7ff0000003148812 */ /* 0x000fe200078ec0ff */
[----:B------:R-:W-:-:S03]  /*0d40*/  DMUL R16, R12, R8 ;  /* 0x000000080c107228 */ /* 0x000fc60000000000 */
[----:B------:R-:W-:Y:S01]  /*0d50*/  ISETP.GT.U32.AND P0, PT, R15, 0x7feffffe, PT ;  /* 0x7feffffe0f00780c */ /* 0x000fe20003f04070 */
[----:B------:R-:W-:-:S04]  /*0d60*/  VIADD R22, R20, 0xffffffff ;  /* 0xffffffff14167836 */ /* 0x000fc80000000000 */
[----:B------:R-:W-:Y:S01]  /*0d70*/  DFMA R18, R16, -R2, R8 ;  /* 0x800000021012722b */ /* 0x000fe20000000008 */
[----:B------:R-:W-:-:S07]  /*0d80*/  ISETP.GT.U32.OR P0, PT, R22, 0x7feffffe, P0 ;  /* 0x7feffffe1600780c */ /* 0x000fce0000704470 */
[----:B------:R-:W-:-:S06]  /*0d90*/  DFMA R12, R12, R18, R16 ;  /* 0x000000120c0c722b */ /* 0x000fcc0000000010 */
[----:B------:R-:W-:Y:S05]  /*0da0*/  @P0 BRA `(.L_x_34) ;  /* 0x00000000006c0947 */ /* 0x000fea0003800000 */
[----:B------:R-:W-:-:S04]  /*0db0*/  LOP3.LUT R7, R5, 0x7ff00000, RZ, 0xc0, !PT ;  /* 0x7ff0000005077812 */ /* 0x000fc800078ec0ff */
[CC--:B------:R-:W-:Y:S02]  /*0dc0*/  VIADDMNMX R6, R14.reuse, -R7.reuse, 0xb9600000, !PT ;  /* 0xb96000000e067446 */ /* 0x0c0fe40007800907 */
[----:B------:R-:W-:Y:S02]  /*0dd0*/  ISETP.GE.U32.AND P0, PT, R14, R7, PT ;  /* 0x000000070e00720c */ /* 0x000fe40003f06070 */
[----:B------:R-:W-:Y:S02]  /*0de0*/  VIMNMX R6, PT, PT, R6, 0x46a00000, PT ;  /* 0x46a0000006067848 */ /* 0x000fe40003fe0100 */
[----:B------:R-:W-:-:S05]  /*0df0*/  SEL R11, R11, 0x63400000, !P0 ;  /* 0x634000000b0b7807 */ /* 0x000fca0004000000 */
[----:B------:R-:W-:Y:S01]  /*0e00*/  IMAD.IADD R11, R6, 0x1, -R11 ;  /* 0x00000001060b7824 */ /* 0x000fe200078e0a0b */
[----:B------:R-:W-:-:S03]  /*0e10*/  MOV R6, RZ ;  /* 0x000000ff00067202 */ /* 0x000fc60000000f00 */
[----:B------:R-:W-:-:S06]  /*0e20*/  VIADD R7, R11, 0x7fe00000 ;  /* 0x7fe000000b077836 */ /* 0x000fcc0000000000 */
[----:B------:R-:W-:-:S10]  /*0e30*/  DMUL R14, R12, R6 ;  /* 0x000000060c0e7228 */ /* 0x000fd40000000000 */
[----:B------:R-:W-:-:S13]  /*0e40*/  FSETP.GTU.AND P0, PT, |R15|, 1.469367938527859385e-39, PT ;  /* 0x001000000f00780b */ /* 0x000fda0003f0c200 */
[----:B------:R-:W-:Y:S05]  /*0e50*/  @P0 BRA `(.L_x_35) ;  /* 0x0000000000940947 */ /* 0x000fea0003800000 */
[----:B------:R-:W-:Y:S01]  /*0e60*/  DFMA R2, R12, -R2, R8 ;  /* 0x800000020c02722b */ /* 0x000fe20000000008 */
[----:B------:R-:W-:-:S09]  /*0e70*/  IMAD.MOV.U32 R6, RZ, RZ, RZ ;  /* 0x000000ffff067224 */ /* 0x000fd200078e00ff */
[C---:B------:R-:W-:Y:S02]  /*0e80*/  FSETP.NEU.AND P0, PT, R3.reuse, RZ, PT ;  /* 0x000000ff0300720b */ /* 0x040fe40003f0d000 */
[----:B------:R-:W-:-:S04]  /*0e90*/  LOP3.LUT R5, R3, 0x80000000, R5, 0x48, !PT ;  /* 0x8000000003057812 */ /* 0x000fc800078e4805 */
[----:B------:R-:W-:-:S07]  /*0ea0*/  LOP3.LUT R7, R5, R7, RZ, 0xfc, !PT ;  /* 0x0000000705077212 */ /* 0x000fce00078efcff */
[----:B------:R-:W-:Y:S05]  /*0eb0*/  @!P0 BRA `(.L_x_35) ;  /* 0x00000000007c8947 */ /* 0x000fea0003800000 */
[----:B------:R-:W-:Y:S01]  /*0ec0*/  IMAD.MOV R3, RZ, RZ, -R11 ;  /* 0x000000ffff037224 */ /* 0x000fe200078e0a0b */
[----:B------:R-:W-:Y:S01]  /*0ed0*/  DMUL.RP R6, R12, R6 ;  /* 0x000000060c067228 */ /* 0x000fe20000008000 */
[----:B------:R-:W-:Y:S01]  /*0ee0*/  IMAD.MOV.U32 R2, RZ, RZ, RZ ;  /* 0x000000ffff027224 */ /* 0x000fe200078e00ff */
[----:B------:R-:W-:-:S05]  /*0ef0*/  IADD3 R11, PT, PT, -R11, -0x43300000, RZ ;  /* 0xbcd000000b0b7810 */ /* 0x000fca0007ffe1ff */
[----:B------:R-:W-:-:S03]  /*0f00*/  DFMA R2, R14, -R2, R12 ;  /* 0x800000020e02722b */ /* 0x000fc6000000000c */
[----:B------:R-:W-:-:S07]  /*0f10*/  LOP3.LUT R5, R7, R5, RZ, 0x3c, !PT ;  /* 0x0000000507057212 */ /* 0x000fce00078e3cff */
[----:B------:R-:W-:-:S04]  /*0f20*/  FSETP.NEU.AND P0, PT, |R3|, R11, PT ;  /* 0x0000000b0300720b */ /* 0x000fc80003f0d200 */
[----:B------:R-:W-:Y:S02]  /*0f30*/  FSEL R14, R6, R14, !P0 ;  /* 0x0000000e060e7208 */ /* 0x000fe40004000000 */
[----:B------:R-:W-:Y:S01]  /*0f40*/  FSEL R15, R5, R15, !P0 ;  /* 0x0000000f050f7208 */ /* 0x000fe20004000000 */
[----:B------:R-:W-:Y:S06]  /*0f50*/  BRA `(.L_x_35) ;  /* 0x0000000000547947 */ /* 0x000fec0003800000 */
.L_x_34:
        /* <DEDUP_REMOVED lines=12> */
[----:B------:R-:W-:Y:S02]  /*1020*/  @!P0 IMAD.MOV.U32 R14, RZ, RZ, RZ ;  /* 0x000000ffff0e8224 */ /* 0x000fe400078e00ff */
[----:B------:R-:W-:Y:S02]  /*1030*/  @P0 IMAD.MOV.U32 R14, RZ, RZ, RZ ;  /* 0x000000ffff0e0224 */ /* 0x000fe400078e00ff */
[----:B------:R-:W-:Y:S01]  /*1040*/  @P0 IMAD.MOV.U32 R15, RZ, RZ, R2 ;  /* 0x000000ffff0f0224 */ /* 0x000fe200078e0002 */
[----:B------:R-:W-:Y:S06]  /*1050*/  BRA `(.L_x_35) ;  /* 0x0000000000147947 */ /* 0x000fec0003800000 */
.L_x_37:
[----:B------:R-:W-:Y:S01]  /*1060*/  LOP3.LUT R15, R5, 0x80000, RZ, 0xfc, !PT ;  /* 0x00080000050f7812 */ /* 0x000fe200078efcff */
[----:B------:R-:W-:Y:S01]  /*1070*/  IMAD.MOV.U32 R14, RZ, RZ, R4 ;  /* 0x000000ffff0e7224 */ /* 0x000fe200078e0004 */
[----:B------:R-:W-:Y:S06]  /*1080*/  BRA `(.L_x_35) ;  /* 0x0000000000087947 */ /* 0x000fec0003800000 */
.L_x_36:
[----:B------:R-:W-:Y:S02]  /*1090*/  LOP3.LUT R15, R7, 0x80000, RZ, 0xfc, !PT ;  /* 0x00080000070f7812 */ /* 0x000fe400078efcff */
[----:B------:R-:W-:-:S07]  /*10a0*/  MOV R14, R6 ;  /* 0x00000006000e7202 */ /* 0x000fce0000000f00 */
.L_x_35:
[----:B------:R-:W-:Y:S02]  /*10b0*/  IMAD.MOV.U32 R11, RZ, RZ, 0x0 ;  /* 0x00000000ff0b7424 */ /* 0x000fe400078e00ff */
[----:B------:R-:W-:Y:S02]  /*10c0*/  IMAD.MOV.U32 R2, RZ, RZ, R14 ;  /* 0x000000ffff027224 */ /* 0x000fe400078e000e */
[----:B------:R-:W-:Y:S01]  /*10d0*/  IMAD.MOV.U32 R3, RZ, RZ, R15 ;  /* 0x000000ffff037224 */ /* 0x000fe200078e000f */
[----:B------:R-:W-:Y:S06]  /*10e0*/  RET.REL.NODEC R10 `(_Z9calExtLLRPdS_S_PiS_) ;  /* 0xffffffec0ac47950 */ /* 0x000fec0003c3ffff */
.L_x_38:
        /* <DEDUP_REMOVED lines=9> */
.L_x_45:


//--------------------- .text._Z8calgammaPdS_PiS_S_S_i --------------------------
	.section	.text._Z8calgammaPdS_PiS_S_S_i,"ax",@progbits
	.align	128
        .global         _Z8calgammaPdS_PiS_S_S_i
        .type           _Z8calgammaPdS_PiS_S_S_i,@function
        .size           _Z8calgammaPdS_PiS_S_S_i,(.L_x_48 - _Z8calgammaPdS_PiS_S_S_i)
        .other          _Z8calgammaPdS_PiS_S_S_i,@"STO_CUDA_ENTRY STV_DEFAULT"
_Z8calgammaPdS_PiS_S_S_i:
.text._Z8calgammaPdS_PiS_S_S_i:
[----:B------:R-:W-:Y:S01]  /*0000*/  LDC R1, c[0x0][0x37c] ;  /* 0x0000df00ff017b82 */ /* 0x000fe20000000800 */
[----:B------:R-:W0:Y:S07]  /*0010*/  S2R R0, SR_CTAID.X ;  /* 0x0000000000007919 */ /* 0x000e2e0000002500 */
[----:B------:R-:W1:Y:S01]  /*0020*/  LDC.64 R4, c[0x0][0x3a0] ;  /* 0x0000e800ff047b82 */ /* 0x000e620000000a00 */
[----:B------:R-:W2:Y:S01]  /*0030*/  LDCU.64 UR4, c[0x0][0x358] ;  /* 0x00006b00ff0477ac */ /* 0x000ea20008000a00 */
[----:B------:R-:W0:Y:S01]  /*0040*/  S2R R7, SR_TID.X ;  /* 0x0000000000077919 */ /* 0x000e220000002100 */
[----:B------:R-:W3:Y:S01]  /*0050*/  LDCU UR6, c[0x0][0x3b0] ;  /* 0x00007600ff0677ac */ /* 0x000ee20008000800 */
[----:B------:R-:W4:Y:S04]  /*0060*/  S2R R6, SR_CTAID.Z ;  /* 0x0000000000067919 */ /* 0x000f280000002700 */
[----:B------:R-:W5:Y:S01]  /*0070*/  LDC.64 R16, c[0x0][0x390] ;  /* 0x0000e400ff107b82 */ /* 0x000f620000000a00 */
[----:B------:R-:W4:Y:S07]  /*0080*/  S2R R11, SR_CTAID.Y ;  /* 0x00000000000b7919 */ /* 0x000f2e0000002600 */
[----:B------:R-:W3:Y:S08]  /*0090*/  LDC.64 R2, c[0x0][0x398] ;  /* 0x0000e600ff027b82 */ /* 0x000ef00000000a00 */
[----:B------:R-:W3:Y:S01]  /*00a0*/  LDC.64 R8, c[0x0][0x3a8] ;  /* 0x0000ea00ff087b82 */ /* 0x000ee20000000a00 */
[----:B0-----:R-:W-:-:S04]  /*00b0*/  IMAD R0, R0, 0x190, R7 ;  /* 0x0000019000007824 */ /* 0x001fc800078e0207 */
[----:B-1----:R-:W-:-:S04]  /*00c0*/  IMAD.WIDE R4, R0, 0x8, R4 ;  /* 0x0000000800047825 */ /* 0x002fc800078e0204 */
[----:B----4-:R-:W-:Y:S02]  /*00d0*/  IMAD R11, R11, 0x2, R6 ;  /* 0x000000020b0b7824 */ /* 0x010fe400078e0206 */
[----:B--2---:R-:W2:Y:S02]  /*00e0*/  LDG.E.64 R4, desc[UR4][R4.64] ;  /* 0x0000000404047981 */ /* 0x004ea4000c1e1b00 */
[----:B-----5:R-:W-:-:S06]  /*00f0*/  IMAD.WIDE.U32 R16, R11, 0x4, R16 ;  /* 0x000000040b107825 */ /* 0x020fcc00078e0010 */
[----:B------:R-:W4:Y:S01]  /*0100*/  LDG.E R16, desc[UR4][R16.64] ;  /* 0x0000000410107981 */ /* 0x000f22000c1e1900 */
[----:B---3--:R-:W-:-:S04]  /*0110*/  IMAD.WIDE R12, R0, 0x8, R2 ;  /* 0x00000008000c7825 */ /* 0x008fc800078e0202 */
[----:B------:R-:W-:Y:S02]  /*0120*/  IMAD.WIDE R8, R0, 0x8, R8 ;  /* 0x0000000800087825 */ /* 0x000fe400078e0208 */
[----:B------:R-:W3:Y:S04]  /*0130*/  LDG.E.64 R12, desc[UR4][R12.64] ;  /* 0x000000040c0c7981 */ /* 0x000ee8000c1e1b00 */
[----:B------:R-:W5:Y:S01]  /*0140*/  LDG.E.64 R2, desc[UR4][R8.64] ;  /* 0x0000000408027981 */ /* 0x000f62000c1e1b00 */
[----:B------:R-:W-:Y:S01]  /*0150*/  ISETP.NE.AND P0, PT, R6, RZ, PT ;  /* 0x000000ff0600720c */ /* 0x000fe20003f05270 */
[----:B------:R-:W-:Y:S01]  /*0160*/  IMAD.MOV.U32 R18, RZ, RZ, -0x1 ;  /* 0xffffffffff127424 */ /* 0x000fe200078e00ff */
[----:B------:R-:W2:Y:S04]  /*0170*/  I2F.F64 R6, UR6 ;  /* 0x0000000600067d12 */ /* 0x000ea80008201c00 */
[----:B------:R-:W-:-:S04]  /*0180*/  SEL R10, R18, 0x1, !P0 ;  /* 0x00000001120a7807 */ /* 0x000fc80004000000 */
[----:B------:R-:W0:Y:S01]  /*0190*/  I2F.F64 R14, R10 ;  /* 0x0000000a000e7312 */ /* 0x000e220000201c00 */
[----:B------:R-:W-:Y:S01]  /*01a0*/  UMOV UR6, 0xfefa39ef ;  /* 0xfefa39ef00067882 */ /* 0x000fe20000000000 */
        /* <DEDUP_REMOVED lines=19> */
[----:B------:R-:W-:Y:S01]  /*02e0*/  IMAD R11, R0, 0x8, R11 ;  /* 0x00000008000b7824 */ /* 0x000fe200078e020b */
[----:B------:R-:W-:Y:S01]  /*02f0*/  BSSY.RECONVERGENT B0, `(.L_x_39) ;  /* 0x0000031000007945 */ /* 0x000fe20003800200 */
[----:B--2---:R-:W-:Y:S01]  /*0300*/  DMUL R4, R6, R4 ;  /* 0x0000000406047228 */ /* 0x004fe20000000000 */
[----:B----4-:R-:W-:-:S07]  /*0310*/  ISETP.NE.AND P0, PT, R16, RZ, PT ;  /* 0x000000ff1000720c */ /* 0x010fce0003f05270 */
[----:B0-----:R-:W-:Y:S01]  /*0320*/  DMUL R16, R14, R4 ;  /* 0x000000040e107228 */ /* 0x001fe20000000000 */
[----:B------:R-:W-:-:S04]  /*0330*/  SEL R18, R18, 0x1, !P0 ;  /* 0x0000000112127807 */ /* 0x000fc80004000000 */
[----:B------:R-:W0:Y:S03]  /*0340*/  I2F.F64 R4, R18 ;  /* 0x0000001200047312 */ /* 0x000e260000201c00 */
[----:B---3--:R-:W-:Y:S02]  /*0350*/  DFMA R12, R14, R12, R16 ;  /* 0x0000000c0e0c722b */ /* 0x008fe40000000010 */
[----:B-----5:R-:W-:Y:S01]  /*0360*/  DMUL R2, R6, R2 ;  /* 0x0000000206027228 */ /* 0x020fe20000000000 */
[----:B------:R-:W-:Y:S01]  /*0370*/  IMAD.MOV.U32 R14, RZ, RZ, 0x652b82fe ;  /* 0x652b82feff0e7424 */ /* 0x000fe200078e00ff */
[----:B------:R-:W-:-:S06]  /*0380*/  MOV R15, 0x3ff71547 ;  /* 0x3ff71547000f7802 */ /* 0x000fcc0000000f00 */
[----:B0-----:R-:W-:-:S08]  /*0390*/  DFMA R12, R4, R2, R12 ;  /* 0x00000002040c722b */ /* 0x001fd0000000000c */
[----:B------:R-:W-:-:S08]  /*03a0*/  DMUL R12, R12, 0.5 ;  /* 0x3fe000000c0c7828 */ /* 0x000fd00000000000 */
[----:B------:R-:W-:-:S08]  /*03b0*/  DFMA R14, R12, R14, 6.75539944105574400000e+15 ;  /* 0x433800000c0e742b */ /* 0x000fd0000000000e */
[----:B------:R-:W-:-:S08]  /*03c0*/  DADD R16, R14, -6.75539944105574400000e+15 ;  /* 0xc33800000e107429 */ /* 0x000fd00000000000 */
[----:B------:R-:W-:Y:S01]  /*03d0*/  DFMA R2, R16, -UR6, R12 ;  /* 0x8000000610027c2b */ /* 0x000fe2000800000c */
[----:B------:R-:W-:Y:S01]  /*03e0*/  UMOV UR6, 0x3b39803f ;  /* 0x3b39803f00067882 */ /* 0x000fe20000000000 */
[----:B------:R-:W-:-:S06]  /*03f0*/  UMOV UR7, 0x3c7abc9e ;  /* 0x3c7abc9e00077882 */ /* 0x000fcc0000000000 */
[----:B------:R-:W-:Y:S01]  /*0400*/  DFMA R16, R16, -UR6, R2 ;  /* 0x8000000610107c2b */ /* 0x000fe20008000002 */
[----:B------:R-:W-:Y:S02]  /*0410*/  IMAD.MOV.U32 R2, RZ, RZ, -0x35dec16 ;  /* 0xfca213eaff027424 */ /* 0x000fe400078e00ff */
[----:B------:R-:W-:-:S06]  /*0420*/  IMAD.MOV.U32 R3, RZ, RZ, 0x3e928af3 ;  /* 0x3e928af3ff037424 */ /* 0x000fcc00078e00ff */
[----:B------:R-:W-:-:S08]  /*0430*/  DFMA R18, R16, UR8, R2 ;  /* 0x0000000810127c2b */ /* 0x000fd00008000002 */
[----:B------:R-:W-:-:S08]  /*0440*/  DFMA R18, R16, R18, UR10 ;  /* 0x0000000a10127e2b */ /* 0x000fd00008000012 */
[----:B------:R-:W-:-:S08]  /*0450*/  DFMA R18, R16, R18, UR12 ;  /* 0x0000000c10127e2b */ /* 0x000fd00008000012 */
[----:B------:R-:W-:-:S08]  /*0460*/  DFMA R18, R16, R18, UR14 ;  /* 0x0000000e10127e2b */ /* 0x000fd00008000012 */
[----:B------:R-:W-:-:S08]  /*0470*/  DFMA R18, R16, R18, UR16 ;  /* 0x0000001010127e2b */ /* 0x000fd00008000012 */
[----:B------:R-:W-:-:S08]  /*0480*/  DFMA R18, R16, R18, UR18 ;  /* 0x0000001210127e2b */ /* 0x000fd00008000012 */
[----:B------:R-:W-:-:S08]  /*0490*/  DFMA R18, R16, R18, UR20 ;  /* 0x0000001410127e2b */ /* 0x000fd00008000012 */
[----:B------:R-:W-:-:S08]  /*04a0*/  DFMA R18, R16, R18, UR22 ;  /* 0x0000001610127e2b */ /* 0x000fd00008000012 */
[----:B------:R-:W-:Y:S02]  /*04b0*/  DFMA R20, R16, R18, UR24 ;  /* 0x0000001810147e2b */ /* 0x000fe40008000012 */
[----:B------:R-:W0:Y:S01]  /*04c0*/  LDC.64 R18, c[0x0][0x388] ;  /* 0x0000e200ff127b82 */ /* 0x000e220000000a00 */
[----:B------:R-:W-:-:S05]  /*04d0*/  FSETP.GEU.AND P0, PT, |R13|, 4.1917929649353027344, PT ;  /* 0x4086232b0d00780b */ /* 0x000fca0003f0e200 */
[----:B------:R-:W-:-:S08]  /*04e0*/  DFMA R20, R16, R20, 1 ;  /* 0x3ff000001014742b */ /* 0x000fd00000000014 */
[----:B------:R-:W-:-:S10]  /*04f0*/  DFMA R16, R16, R20, 1 ;  /* 0x3ff000001010742b */ /* 0x000fd40000000014 */
[----:B------:R-:W-:Y:S01]  /*0500*/  LEA R21, R14, R17, 0x14 ;  /* 0x000000110e157211 */ /* 0x000fe200078ea0ff */
[----:B0-----:R-:W-:-:S04]  /*0510*/  IMAD.WIDE R18, R11, 0x8, R18 ;  /* 0x000000080b127825 */ /* 0x001fc800078e0212 */
[----:B------:R-:W-:Y:S01]  /*0520*/  IMAD.MOV.U32 R20, RZ, RZ, R16 ;  /* 0x000000ffff147224 */ /* 0x000fe200078e0010 */
[----:B------:R-:W-:Y:S06]  /*0530*/  @!P0 BRA `(.L_x_40) ;  /* 0x0000000000308947 */ /* 0x000fec0003800000 */
[----:B------:R-:W-:Y:S01]  /*0540*/  FSETP.GEU.AND P1, PT, |R13|, 4.2275390625, PT ;  /* 0x408748000d00780b */ /* 0x000fe20003f2e200 */
[C---:B------:R-:W-:Y:S02]  /*0550*/  DADD R20, R12.reuse, +INF ;  /* 0x7ff000000c147429 */ /* 0x040fe40000000000 */
[----:B------:R-:W-:-:S08]  /*0560*/  DSETP.GEU.AND P0, PT, R12, RZ, PT ;  /* 0x000000ff0c00722a */ /* 0x000fd00003f0e000 */
[----:B------:R-:W-:Y:S02]  /*0570*/  FSEL R20, R20, RZ, P0 ;  /* 0x000000ff14147208 */ /* 0x000fe40000000000 */
[----:B------:R-:W-:Y:S02]  /*0580*/  @!P1 LEA.HI R0, R14, R14, RZ, 0x1 ;  /* 0x0000000e0e009211 */ /* 0x000fe400078f08ff */
[----:B------:R-:W-:Y:S02]  /*0590*/  FSEL R21, R21, RZ, P0 ;  /* 0x000000ff15157208 */ /* 0x000fe40000000000 */
[----:B------:R-:W-:-:S05]  /*05a0*/  @!P1 SHF.R.S32.HI R13, RZ, 0x1, R0 ;  /* 0x00000001ff0d9819 */ /* 0x000fca0000011400 */
[----:B------:R-:W-:Y:S02]  /*05b0*/  @!P1 IMAD.IADD R12, R14, 0x1, -R13 ;  /* 0x000000010e0c9824 */ /* 0x000fe400078e0a0d */
[----:B------:R-:W-:-:S03]  /*05c0*/  @!P1 IMAD R17, R13, 0x100000, R17 ;  /* 0x001000000d119824 */ /* 0x000fc600078e0211 */
[----:B------:R-:W-:Y:S02]  /*05d0*/  @!P1 LEA R13, R12, 0x3ff00000, 0x14 ;  /* 0x3ff000000c0d9811 */ /* 0x000fe400078ea0ff */
[----:B------:R-:W-:-:S06]  /*05e0*/  @!P1 MOV R12, RZ ;  /* 0x000000ff000c9202 */ /* 0x000fcc0000000f00 */
[----:B------:R-:W-:-:S11]  /*05f0*/  @!P1 DMUL R20, R16, R12 ;  /* 0x0000000c10149228 */ /* 0x000fd60000000000 */
.L_x_40:
[----:B------:R-:W-:Y:S05]  /*0600*/  BSYNC.RECONVERGENT B0 ;  /* 0x0000000000007941 */ /* 0x000fea0003800200 */
.L_x_39:
[----:B------:R0:W-:Y:S04]  /*0610*/  STG.E.64 desc[UR4][R18.64], R20 ;  /* 0x0000001412007986 */ /* 0x0001e8000c101b04 */
[----:B------:R-:W2:Y:S01]  /*0620*/  LDG.E.64 R8, desc[UR4][R8.64] ;  /* 0x0000000408087981 */ /* 0x000ea2000c1e1b00 */
[----:B------:R-:W-:Y:S01]  /*0630*/  UMOV UR26, 0xfefa39ef ;  /* 0xfefa39ef001a7882 */ /* 0x000fe20000000000 */
[----:B------:R-:W-:Y:S01]  /*0640*/  UMOV UR27, 0x3fe62e42 ;  /* 0x3fe62e42001b7882 */ /* 0x000fe20000000000 */
[----:B------:R-:W-:Y:S01]  /*0650*/  BSSY.RECONVERGENT B0, `(.L_x_41) ;  /* 0x0000027000007945 */ /* 0x000fe20003800200 */
[----:B--2---:R-:W-:-:S08]  /*0660*/  DMUL R6, R6, R8 ;  /* 0x0000000806067228 */ /* 0x004fd00000000000 */
[----:B------:R-:W-:Y:S01]  /*0670*/  DMUL R4, R4, R6 ;  /* 0x0000000604047228 */ /* 0x000fe20000000000 */
[----:B------:R-:W-:Y:S02]  /*0680*/  IMAD.MOV.U32 R6, RZ, RZ, 0x652b82fe ;  /* 0x652b82feff067424 */ /* 0x000fe400078e00ff */
[----:B------:R-:W-:-:S05]  /*0690*/  IMAD.MOV.U32 R7, RZ, RZ, 0x3ff71547 ;  /* 0x3ff71547ff077424 */ /* 0x000fca00078e00ff */
[----:B------:R-:W-:-:S08]  /*06a0*/  DMUL R4, R4, 0.5 ;  /* 0x3fe0000004047828 */ /* 0x000fd00000000000 */
[----:B------:R-:W-:Y:S02]  /*06b0*/  DFMA R6, R4, R6, 6.75539944105574400000e+15 ;  /* 0x433800000406742b */ /* 0x000fe40000000006 */
[----:B------:R-:W-:-:S06]  /*06c0*/  FSETP.GEU.AND P0, PT, |R5|, 4.1917929649353027344, PT ;  /* 0x4086232b0500780b */ /* 0x000fcc0003f0e200 */
[----:B------:R-:W-:-:S08]  /*06d0*/  DADD R12, R6, -6.75539944105574400000e+15 ;  /* 0xc3380000060c7429 */ /* 0x000fd00000000000 */
[----:B------:R-:W-:-:S08]  /*06e0*/  DFMA R14, R12, -UR26, R4 ;  /* 0x8000001a0c0e7c2b */ /* 0x000fd00008000004 */
[----:B------:R-:W-:Y:S02]  /*06f0*/  DFMA R12, R12, -UR6, R14 ;  /* 0x800000060c0c7c2b */ /* 0x000fe4000800000e */
[----:B------:R-:W1:Y:S06]  /*0700*/  LDC.64 R14, c[0x0][0x380] ;  /* 0x0000e000ff0e7b82 */ /* 0x000e6c0000000a00 */
[----:B------:R-:W-:-:S08]  /*0710*/  DFMA R2, R12, UR8, R2 ;  /* 0x000000080c027c2b */ /* 0x000fd00008000002 */
[----:B------:R-:W-:-:S08]  /*0720*/  DFMA R2, R12, R2, UR10 ;  /* 0x0000000a0c027e2b */ /* 0x000fd00008000002 */
[----:B------:R-:W-:Y:S01]  /*0730*/  DFMA R2, R12, R2, UR12 ;  /* 0x0000000c0c027e2b */ /* 0x000fe20008000002 */
[----:B-1----:R-:W-:-:S07]  /*0740*/  IMAD.WIDE R10, R11, 0x8, R14 ;  /* 0x000000080b0a7825 */ /* 0x002fce00078e020e */
[----:B------:R-:W-:-:S08]  /*0750*/  DFMA R2, R12, R2, UR14 ;  /* 0x0000000e0c027e2b */ /* 0x000fd00008000002 */
[----:B------:R-:W-:-:S08]  /*0760*/  DFMA R2, R12, R2, UR16 ;  /* 0x000000100c027e2b */ /* 0x000fd00008000002 */
[----:B------:R-:W-:-:S08]  /*0770*/  DFMA R2, R12, R2, UR18 ;  /* 0x000000120c027e2b */ /* 0x000fd00008000002 */
[----:B------:R-:W-:-:S08]  /*0780*/  DFMA R2, R12, R2, UR20 ;  /* 0x000000140c027e2b */ /* 0x000fd00008000002 */
[----:B------:R-:W-:-:S08]  /*0790*/  DFMA R2, R12, R2, UR22 ;  /* 0x000000160c027e2b */ /* 0x000fd00008000002 */
[----:B------:R-:W-:-:S08]  /*07a0*/  DFMA R2, R12, R2, UR24 ;  /* 0x000000180c027e2b */ /* 0x000fd00008000002 */
[----:B------:R-:W-:-:S08]  /*07b0*/  DFMA R2, R12, R2, 1 ;  /* 0x3ff000000c02742b */ /* 0x000fd00000000002 */
[----:B------:R-:W-:-:S10]  /*07c0*/  DFMA R2, R12, R2, 1 ;  /* 0x3ff000000c02742b */ /* 0x000fd40000000002 */
[----:B------:R-:W-:Y:S01]  /*07d0*/  LEA R9, R6, R3, 0x14 ;  /* 0x0000000306097211 */ /* 0x000fe200078ea0ff */
[----:B------:R-:W-:Y:S01]  /*07e0*/  IMAD.MOV.U32 R8, RZ, RZ, R2 ;  /* 0x000000ffff087224 */ /* 0x000fe200078e0002 */
[----:B0-----:R-:W-:Y:S06]  /*07f0*/  @!P0 BRA `(.L_x_42) ;  /* 0x0000000000308947 */ /* 0x001fec0003800000 */
[----:B------:R-:W-:Y:S01]  /*0800*/  FSETP.GEU.AND P1, PT, |R5|, 4.2275390625, PT ;  /* 0x408748000500780b */ /* 0x000fe20003f2e200 */
[C---:B------:R-:W-:Y:S02]  /*0810*/  DADD R8, R4.reuse, +INF ;  /* 0x7ff0000004087429 */ /* 0x040fe40000000000 */
[----:B------:R-:W-:-:S08]  /*0820*/  DSETP.GEU.AND P0, PT, R4, RZ, PT ;  /* 0x000000ff0400722a */ /* 0x000fd00003f0e000 */
[----:B------:R-:W-:Y:S02]  /*0830*/  FSEL R8, R8, RZ, P0 ;  /* 0x000000ff08087208 */ /* 0x000fe40000000000 */
[----:B------:R-:W-:Y:S02]  /*0840*/  @!P1 LEA.HI R0, R6, R6, RZ, 0x1 ;  /* 0x0000000606009211 */ /* 0x000fe400078f08ff */
[----:B------:R-:W-:Y:S02]  /*0850*/  FSEL R9, R9, RZ, P0 ;  /* 0x000000ff09097208 */ /* 0x000fe40000000000 */
[----:B------:R-:W-:-:S04]  /*0860*/  @!P1 SHF.R.S32.HI R5, RZ, 0x1, R0 ;  /* 0x00000001ff059819 */ /* 0x000fc80000011400 */
[----:B------:R-:W-:Y:S01]  /*0870*/  @!P1 LEA R3, R5, R3, 0x14 ;  /* 0x0000000305039211 */ /* 0x000fe200078ea0ff */
[----:B------:R-:W-:-:S05]  /*0880*/  @!P1 IMAD.IADD R4, R6, 0x1, -R5 ;  /* 0x0000000106049824 */ /* 0x000fca00078e0a05 */
[----:B------:R-:W-:Y:S01]  /*0890*/  @!P1 LEA R5, R4, 0x3ff00000, 0x14 ;  /* 0x3ff0000004059811 */ /* 0x000fe200078ea0ff */
[----:B------:R-:W-:-:S06]  /*08a0*/  @!P1 IMAD.MOV.U32 R4, RZ, RZ, RZ ;  /* 0x000000ffff049224 */ /* 0x000fcc00078e00ff */
[----:B------:R-:W-:-:S11]  /*08b0*/  @!P1 DMUL R8, R2, R4 ;  /* 0x0000000402089228 */ /* 0x000fd60000000000 */
.L_x_42:
[----:B------:R-:W-:Y:S05]  /*08c0*/  BSYNC.RECONVERGENT B0 ;  /* 0x0000000000007941 */ /* 0x000fea0003800200 */
.L_x_41:
[----:B------:R-:W-:Y:S01]  /*08d0*/  STG.E.64 desc[UR4][R10.64], R8 ;  /* 0x000000080a007986 */ /* 0x000fe2000c101b04 */
[----:B------:R-:W-:Y:S05]  /*08e0*/  EXIT ;  /* 0x000000000000794d */ /* 0x000fea0003800000 */
.L_x_43:
        /* <DEDUP_REMOVED lines=9> */
.L_x_48:


//--------------------- .nv.shared._Z13calAlpha_betaPdS_PiS_iS0_ --------------------------
	.section	.nv.shared._Z13calAlpha_betaPdS_PiS_iS0_,"aw",@nobits
	.sectionflags	@""
	.align	8
.nv.shared._Z13calAlpha_betaPdS_PiS_iS0_:
	.zero		1048


//--------------------- .nv.shared.reserved.0     --------------------------
	.section	.nv.shared.reserved.0,"aw",@nobits
	.weak		__nv_reservedSMEM_offset_0_alias
	.size		__nv_reservedSMEM_offset_0_alias, 0, 64
	.other		__nv_reservedSMEM_offset_0_alias,@"STO_CUDA_RESERVED_SHARED STV_DEFAULT"
__nv_reservedSMEM_offset_0_alias:
	.zero		0
	.zero		64


//--------------------- .nv.constant0._Z13calAlpha_betaPdS_PiS_iS0_ --------------------------
	.section	.nv.constant0._Z13calAlpha_betaPdS_PiS_iS0_,"a",@progbits
	.sectionflags	@""
	.align	4
.nv.constant0._Z13calAlpha_betaPdS_PiS_iS0_:
	.zero		944


//--------------------- .nv.constant0._Z9calExtLLRPdS_S_PiS_ --------------------------
	.section	.nv.constant0._Z9calExtLLRPdS_S_PiS_,"a",@progbits
	.sectionflags	@""
	.align	4
.nv.constant0._Z9calExtLLRPdS_S_PiS_:
	.zero		936


//--------------------- .nv.constant0._Z8calgammaPdS_PiS_S_S_i --------------------------
	.section	.nv.constant0._Z8calgammaPdS_PiS_S_S_i,"a",@progbits
	.sectionflags	@""
	.align	4
.nv.constant0._Z8calgammaPdS_PiS_S_S_i:
	.zero		948


//--------------------- SYMBOLS --------------------------

	.type		.nv.reservedSmem.offset0,@object
	.size		.nv.reservedSmem.offset0,0x4
	.type		.nv.reservedSmem.cap,@object
	.size		.nv.reservedSmem.cap,0x4
